// auto-generated by cutlass_sweep.gemm — config: {"arch": "sm_90", "cluster_m": 4, "cluster_n": 2, "dtype": "e4m3", "dtype_b": "e4m3", "layout": "nt", "stages": 0, "tile_k": 128, "tile_m": 128, "tile_n": 128}
#include "cutlass/cutlass.h"
#include "cutlass/gemm/collective/collective_builder.hpp"
#include "cutlass/gemm/device/gemm_universal_adapter.h"
#include "cutlass/gemm/kernel/gemm_universal.hpp"
#include "cutlass/epilogue/collective/collective_builder.hpp"

using ElemA = cutlass::float_e4m3_t;
using ElemB = cutlass::float_e4m3_t;
using ElemCD = cutlass::float_e4m3_t;
using Acc  = float;
using TileShape    = cute::Shape<cute::_128, cute::_128, cute::_128>;
using ClusterShape = cute::Shape<cute::_4, cute::_2, cute::_1>;

using CollectiveEpilogue = typename cutlass::epilogue::collective::CollectiveBuilder<
    cutlass::arch::Sm90, cutlass::arch::OpClassTensorOp,
    TileShape, ClusterShape,
    cutlass::epilogue::collective::EpilogueTileAuto,
    Acc, Acc,
    ElemCD, cutlass::layout::RowMajor, 128 / cutlass::sizeof_bits<ElemCD>::value,
    ElemCD, cutlass::layout::RowMajor, 128 / cutlass::sizeof_bits<ElemCD>::value,
    cutlass::epilogue::collective::EpilogueScheduleAuto
  >::CollectiveOp;

using CollectiveMainloop = typename cutlass::gemm::collective::CollectiveBuilder<
    cutlass::arch::Sm90, cutlass::arch::OpClassTensorOp,
    ElemA, cutlass::layout::RowMajor, 128 / cutlass::sizeof_bits<ElemA>::value,
    ElemB, cutlass::layout::ColumnMajor, 128 / cutlass::sizeof_bits<ElemB>::value,
    Acc,
    TileShape, ClusterShape,
    cutlass::gemm::collective::StageCountAutoCarveout<static_cast<int>(sizeof(typename CollectiveEpilogue::SharedStorage))>,
    cutlass::gemm::collective::KernelScheduleAuto
  >::CollectiveOp;

using GemmKernel = cutlass::gemm::kernel::GemmUniversal<
    cute::Shape<int,int,int,int>,
    CollectiveMainloop,
    CollectiveEpilogue
>;
using Gemm = cutlass::gemm::device::GemmUniversalAdapter<GemmKernel>;

// Force the device kernel symbol into the cubin without needing a host main.
auto* _anchor = &cutlass::device_kernel<GemmKernel>;


// ===== COMPILED SASS (sm_90a) =====

	.target	sm_90a

	.elftype	@"ET_EXEC"


//--------------------- .note.nv.tkinfo           --------------------------
	.section	.note.nv.tkinfo,"",@"SHT_NOTE"
	.sectionflags	@"SHF_NOTE_NV_TKINFO"
	.tkinfo
        /*0018*/ 	.word	0x00000002
        /*0030*/ 	.string	""
        /*0030*/ 	.string	"ptxas"
        /*0030*/ 	.string	"Cuda compilation tools, release 13.0, V13.0.88"
        /*0030*/ 	.string	"Build cuda_13.0.r13.0/compiler.36424714_0"
        /*0030*/ 	.string	"-arch sm_90a -m 64 "



//--------------------- .note.nv.cuinfo           --------------------------
	.section	.note.nv.cuinfo,"",@"SHT_NOTE"
	.sectionflags	@"SHF_NOTE_NV_CUINFO"
        /*0018*/ 	.short	0x0002
        /*001a*/ 	.short	0x005a
        /*001c*/ 	.short	0x0082
	.zero		2


//--------------------- .nv.info                  --------------------------
	.section	.nv.info,"",@"SHT_CUDA_INFO"
	.align	4


	//----- nvinfo : EIATTR_REGCOUNT
	.align		4
        /*0000*/ 	.byte	0x04, 0x2f
        /*0002*/ 	.short	(.L_12 - .L_11)
	.align		4
.L_11:
        /*0004*/ 	.word	index@(_ZN7cutlass13device_kernelINS_4gemm6kernel13GemmUniversalIN4cute5tupleIJiiiiEEENS1_10collective13CollectiveMmaINS1_37MainloopSm90TmaGmmaWarpSpecializedFP8ILi7ENS5_IJNS4_1CILi4EEENSA_ILi2EEENSA_ILi1EEEEEENS1_35KernelTmaWarpSpecializedCooperativeEEENS5_IJNSA_ILi128EEESH_SH_EEENS_12float_e4m3_tENS5_IJlSD_lEEESJ_SK_NS4_8TiledMMAINS4_8MMA_AtomIJNS4_4SM904GMMA31MMA_64x128x32_F32E4M3E4M3_SS_TNILNSO_7ScaleInE1ELSQ_1EEEEEENS4_6LayoutINS5_IJSC_SD_SD_EEENS5_IJSD_NSA_ILi0EEESV_EEEEENS5_IJNS4_10UnderscoreESY_SY_EEEEENS4_23SM90_TMA_LOAD_MULTICASTENS4_14ComposedLayoutINS4_7SwizzleILi3ELi4ELi3EEENS4_18smem_ptr_flag_bitsILi8EEENST_INS5_IJNSA_ILi8EEESH_EEENS5_IJSH_SD_EEEEEEEvNS4_8identityES11_S1B_vS1C_EENS_8epilogue10collective6detail29Sm90TmaWarpSpecializedAdapterINS1F_15DefaultEpilogueISJ_SK_SK_NS1E_6thread17LinearCombinationISJ_Li1EffLNS1J_9ScaleType4KindE0ELNS_15FloatRoundStyleE2ESJ_EENS1_15EpilogueDefaultEEEEEvvEEEEvNT_6ParamsE)
        /*0008*/ 	.word	0x000000a8


	//----- nvinfo : EIATTR_FRAME_SIZE
	.align		4
.L_12:
        /*000c*/ 	.byte	0x04, 0x11
        /*000e*/ 	.short	(.L_14 - .L_13)
	.align		4
.L_13:
        /*0010*/ 	.word	index@(_ZN7cutlass13device_kernelINS_4gemm6kernel13GemmUniversalIN4cute5tupleIJiiiiEEENS1_10collective13CollectiveMmaINS1_37MainloopSm90TmaGmmaWarpSpecializedFP8ILi7ENS5_IJNS4_1CILi4EEENSA_ILi2EEENSA_ILi1EEEEEENS1_35KernelTmaWarpSpecializedCooperativeEEENS5_IJNSA_ILi128EEESH_SH_EEENS_12float_e4m3_tENS5_IJlSD_lEEESJ_SK_NS4_8TiledMMAINS4_8MMA_AtomIJNS4_4SM904GMMA31MMA_64x128x32_F32E4M3E4M3_SS_TNILNSO_7ScaleInE1ELSQ_1EEEEEENS4_6LayoutINS5_IJSC_SD_SD_EEENS5_IJSD_NSA_ILi0EEESV_EEEEENS5_IJNS4_10UnderscoreESY_SY_EEEEENS4_23SM90_TMA_LOAD_MULTICASTENS4_14ComposedLayoutINS4_7SwizzleILi3ELi4ELi3EEENS4_18smem_ptr_flag_bitsILi8EEENST_INS5_IJNSA_ILi8EEESH_EEENS5_IJSH_SD_EEEEEEEvNS4_8identityES11_S1B_vS1C_EENS_8epilogue10collective6detail29Sm90TmaWarpSpecializedAdapterINS1F_15DefaultEpilogueISJ_SK_SK_NS1E_6thread17LinearCombinationISJ_Li1EffLNS1J_9ScaleType4KindE0ELNS_15FloatRoundStyleE2ESJ_EENS1_15EpilogueDefaultEEEEEvvEEEEvNT_6ParamsE)
        /*0014*/ 	.word	0x00000000


	//----- nvinfo : EIATTR_MIN_STACK_SIZE
	.align		4
.L_14:
        /*0018*/ 	.byte	0x04, 0x12
        /*001a*/ 	.short	(.L_16 - .L_15)
	.align		4
.L_15:
        /*001c*/ 	.word	index@(_ZN7cutlass13device_kernelINS_4gemm6kernel13GemmUniversalIN4cute5tupleIJiiiiEEENS1_10collective13CollectiveMmaINS1_37MainloopSm90TmaGmmaWarpSpecializedFP8ILi7ENS5_IJNS4_1CILi4EEENSA_ILi2EEENSA_ILi1EEEEEENS1_35KernelTmaWarpSpecializedCooperativeEEENS5_IJNSA_ILi128EEESH_SH_EEENS_12float_e4m3_tENS5_IJlSD_lEEESJ_SK_NS4_8TiledMMAINS4_8MMA_AtomIJNS4_4SM904GMMA31MMA_64x128x32_F32E4M3E4M3_SS_TNILNSO_7ScaleInE1ELSQ_1EEEEEENS4_6LayoutINS5_IJSC_SD_SD_EEENS5_IJSD_NSA_ILi0EEESV_EEEEENS5_IJNS4_10UnderscoreESY_SY_EEEEENS4_23SM90_TMA_LOAD_MULTICASTENS4_14ComposedLayoutINS4_7SwizzleILi3ELi4ELi3EEENS4_18smem_ptr_flag_bitsILi8EEENST_INS5_IJNSA_ILi8EEESH_EEENS5_IJSH_SD_EEEEEEEvNS4_8identityES11_S1B_vS1C_EENS_8epilogue10collective6detail29Sm90TmaWarpSpecializedAdapterINS1F_15DefaultEpilogueISJ_SK_SK_NS1E_6thread17LinearCombinationISJ_Li1EffLNS1J_9ScaleType4KindE0ELNS_15FloatRoundStyleE2ESJ_EENS1_15EpilogueDefaultEEEEEvvEEEEvNT_6ParamsE)
        /*0020*/ 	.word	0x00000000
.L_16:


//--------------------- .nv.compat                --------------------------
	.section	.nv.compat,"",@"SHT_CUDA_COMPAT_INFO"
	.align	4
        /*0000*/ 	.byte	0x02, 0x09, 0x01, 0x00, 0x02, 0x02, 0x04, 0x00, 0x02, 0x05, 0x05, 0x00, 0x03, 0x07, 0x01, 0x01
        /*0010*/ 	.byte	0x02, 0x03, 0x01, 0x00, 0x02, 0x06, 0x01, 0x00, 0x04, 0x0b, 0x08, 0x00, 0x00, 0x00, 0x00, 0x00
        /*0020*/ 	.byte	0x00, 0x00, 0x00, 0x00


//--------------------- .nv.info._ZN7cutlass13device_kernelINS_4gemm6kernel13GemmUniversalIN4cute5tupleIJiiiiEEENS1_10collective13CollectiveMmaINS1_37MainloopSm90TmaGmmaWarpSpecializedFP8ILi7ENS5_IJNS4_1CILi4EEENSA_ILi2EEENSA_ILi1EEEEEENS1_35KernelTmaWarpSpecializedCooperativeEEENS5_IJNSA_ILi128EEESH_SH_EEENS_12float_e4m3_tENS5_IJlSD_lEEESJ_SK_NS4_8TiledMMAINS4_8MMA_AtomIJNS4_4SM904GMMA31MMA_64x128x32_F32E4M3E4M3_SS_TNILNSO_7ScaleInE1ELSQ_1EEEEEENS4_6LayoutINS5_IJSC_SD_SD_EEENS5_IJSD_NSA_ILi0EEESV_EEEEENS5_IJNS4_10UnderscoreESY_SY_EEEEENS4_23SM90_TMA_LOAD_MULTICASTENS4_14ComposedLayoutINS4_7SwizzleILi3ELi4ELi3EEENS4_18smem_ptr_flag_bitsILi8EEENST_INS5_IJNSA_ILi8EEESH_EEENS5_IJSH_SD_EEEEEEEvNS4_8identityES11_S1B_vS1C_EENS_8epilogue10collective6detail29Sm90TmaWarpSpecializedAdapterINS1F_15DefaultEpilogueISJ_SK_SK_NS1E_6thread17LinearCombinationISJ_Li1EffLNS1J_9ScaleType4KindE0ELNS_15FloatRoundStyleE2ESJ_EENS1_15EpilogueDefaultEEEEEvvEEEEvNT_6ParamsE --------------------------
	.section	.nv.info._ZN7cutlass13device_kernelINS_4gemm6kernel13GemmUniversalIN4cute5tupleIJiiiiEEENS1_10collective13CollectiveMmaINS1_37MainloopSm90TmaGmmaWarpSpecializedFP8ILi7ENS5_IJNS4_1CILi4EEENSA_ILi2EEENSA_ILi1EEEEEENS1_35KernelTmaWarpSpecializedCooperativeEEENS5_IJNSA_ILi128EEESH_SH_EEENS_12float_e4m3_tENS5_IJlSD_lEEESJ_SK_NS4_8TiledMMAINS4_8MMA_AtomIJNS4_4SM904GMMA31MMA_64x128x32_F32E4M3E4M3_SS_TNILNSO_7ScaleInE1ELSQ_1EEEEEENS4_6LayoutINS5_IJSC_SD_SD_EEENS5_IJSD_NSA_ILi0EEESV_EEEEENS5_IJNS4_10UnderscoreESY_SY_EEEEENS4_23SM90_TMA_LOAD_MULTICASTENS4_14ComposedLayoutINS4_7SwizzleILi3ELi4ELi3EEENS4_18smem_ptr_flag_bitsILi8EEENST_INS5_IJNSA_ILi8EEESH_EEENS5_IJSH_SD_EEEEEEEvNS4_8identityES11_S1B_vS1C_EENS_8epilogue10collective6detail29Sm90TmaWarpSpecializedAdapterINS1F_15DefaultEpilogueISJ_SK_SK_NS1E_6thread17LinearCombinationISJ_Li1EffLNS1J_9ScaleType4KindE0ELNS_15FloatRoundStyleE2ESJ_EENS1_15EpilogueDefaultEEEEEvvEEEEvNT_6ParamsE,"",@"SHT_CUDA_INFO"
	.sectionflags	@""
	.align	4


	//----- nvinfo : EIATTR_CUDA_API_VERSION
	.align		4
        /*0000*/ 	.byte	0x04, 0x37
        /*0002*/ 	.short	(.L_18 - .L_17)
.L_17:
        /*0004*/ 	.word	0x00000082


	//----- nvinfo : EIATTR_KPARAM_INFO
	.align		4
.L_18:
        /*0008*/ 	.byte	0x04, 0x17
        /*000a*/ 	.short	(.L_20 - .L_19)
.L_19:
        /*000c*/ 	.word	0x00000000
        /*0010*/ 	.short	0x0000
        /*0012*/ 	.short	0x0070
        /*0014*/ 	.byte	0x00, 0xf0, 0x01, 0x10


	//----- nvinfo : EIATTR_SPARSE_MMA_MASK
	.align		4
.L_20:
        /*0018*/ 	.byte	0x03, 0x50
        /*001a*/ 	.short	0x0000


	//----- nvinfo : EIATTR_MAXREG_COUNT
	.align		4
        /*001c*/ 	.byte	0x03, 0x1b
        /*001e*/ 	.short	0x00a8


	//----- nvinfo : EIATTR_NUM_BARRIERS
	.align		4
        /*0020*/ 	.byte	0x02, 0x4c
        /*0022*/ 	.byte	0x01
	.zero		1


	//----- nvinfo : EIATTR_MERCURY_ISA_VERSION
	.align		4
        /*0024*/ 	.byte	0x03, 0x5f
        /*0026*/ 	.short	0x0101


	//----- nvinfo : EIATTR_INT_WARP_WIDE_INSTR_OFFSETS
	.align		4
        /*0028*/ 	.byte	0x04, 0x31
        /*002a*/ 	.short	(.L_22 - .L_21)


	//   ....[0]....
.L_21:
        /*002c*/ 	.word	0x00000500


	//   ....[1]....
        /*0030*/ 	.word	0x00000520


	//   ....[2]....
        /*0034*/ 	.word	0x000006b0


	//----- nvinfo : EIATTR_COOP_GROUP_MASK_REGIDS
	.align		4
.L_22:
        /*0038*/ 	.byte	0x04, 0x29
        /*003a*/ 	.short	(.L_24 - .L_23)


	//   ....[0]....
.L_23:
        /*003c*/ 	.word	0xffffffff


	//   ....[1]....
        /*0040*/ 	.word	0xffffffff


	//   ....[2]....
        /*0044*/ 	.word	0xffffffff


	//   ....[3]....
        /*0048*/ 	.word	0xffffffff


	//   ....[4]....
        /*004c*/ 	.word	0xffffffff


	//   ....[5]....
        /*0050*/ 	.word	0xffffffff


	//----- nvinfo : EIATTR_COOP_GROUP_INSTR_OFFSETS
	.align		4
.L_24:
        /*0054*/ 	.byte	0x04, 0x28
        /*0056*/ 	.short	(.L_26 - .L_25)


	//   ....[0]....
.L_25:
        /*0058*/ 	.word	0x00000060


	//   ....[1]....
        /*005c*/ 	.word	0x00000070


	//   ....[2]....
        /*0060*/ 	.word	0x00000130


	//   ....[3]....
        /*0064*/ 	.word	0x00000330


	//   ....[4]....
        /*0068*/ 	.word	0x00000870


	//   ....[5]....
        /*006c*/ 	.word	0x000012f0


	//----- nvinfo : EIATTR_REG_RECONFIG
	.align		4
.L_26:
        /*0070*/ 	.byte	0x01, 0x54
	.zero		2


	//----- nvinfo : EIATTR_MBARRIER_INSTR_OFFSETS
	.align		4
        /*0074*/ 	.byte	0x04, 0x39
        /*0076*/ 	.short	(.L_28 - .L_27)


	//   ....[0]....
.L_27:
        /*0078*/ 	.word	0x00000230
        /*007c*/ 	.word	0x000000ff
        /*0080*/ 	.word	0x00000000
        /*0084*/ 	.short	0x0100
        /*0086*/ 	.byte	0x08
	.zero		1


	//   ....[1]....
        /*0088*/ 	.word	0x00000240
        /*008c*/ 	.word	0x000000ff
        /*0090*/ 	.word	0x00000038
        /*0094*/ 	.short	0x0100
        /*0096*/ 	.byte	0x08
	.zero		1


	//   ....[2]....
        /*0098*/ 	.word	0x00000250
        /*009c*/ 	.word	0x000000ff
        /*00a0*/ 	.word	0x00000008
        /*00a4*/ 	.short	0x0100
        /*00a6*/ 	.byte	0x08
	.zero		1


	//   ....[3]....
        /*00a8*/ 	.word	0x00000260
        /*00ac*/ 	.word	0x000000ff
        /*00b0*/ 	.word	0x00000040
        /*00b4*/ 	.short	0x0100
        /*00b6*/ 	.byte	0x08
	.zero		1


	//   ....[4]....
        /*00b8*/ 	.word	0x00000270
        /*00bc*/ 	.word	0x000000ff
        /*00c0*/ 	.word	0x00000010
        /*00c4*/ 	.short	0x0100
        /*00c6*/ 	.byte	0x08
	.zero		1


	//   ....[5]....
        /*00c8*/ 	.word	0x00000280
        /*00cc*/ 	.word	0x000000ff
        /*00d0*/ 	.word	0x00000048
        /*00d4*/ 	.short	0x0100
        /*00d6*/ 	.byte	0x08
	.zero		1


	//   ....[6]....
        /*00d8*/ 	.word	0x00000290
        /*00dc*/ 	.word	0x000000ff
        /*00e0*/ 	.word	0x00000018
        /*00e4*/ 	.short	0x0100
        /*00e6*/ 	.byte	0x08
	.zero		1


	//   ....[7]....
        /*00e8*/ 	.word	0x000002a0
        /*00ec*/ 	.word	0x000000ff
        /*00f0*/ 	.word	0x00000050
        /*00f4*/ 	.short	0x0100
        /*00f6*/ 	.byte	0x08
	.zero		1


	//   ....[8]....
        /*00f8*/ 	.word	0x000002b0
        /*00fc*/ 	.word	0x000000ff
        /*0100*/ 	.word	0x00000020
        /*0104*/ 	.short	0x0100
        /*0106*/ 	.byte	0x08
	.zero		1


	//   ....[9]....
        /*0108*/ 	.word	0x000002c0
        /*010c*/ 	.word	0x000000ff
        /*0110*/ 	.word	0x00000058
        /*0114*/ 	.short	0x0100
        /*0116*/ 	.byte	0x08
	.zero		1


	//   ....[10]....
        /*0118*/ 	.word	0x000002d0
        /*011c*/ 	.word	0x000000ff
        /*0120*/ 	.word	0x00000028
        /*0124*/ 	.short	0x0100
        /*0126*/ 	.byte	0x08
	.zero		1


	//   ....[11]....
        /*0128*/ 	.word	0x000002e0
        /*012c*/ 	.word	0x000000ff
        /*0130*/ 	.word	0x00000060
        /*0134*/ 	.short	0x0100
        /*0136*/ 	.byte	0x08
	.zero		1


	//   ....[12]....
        /*0138*/ 	.word	0x000002f0
        /*013c*/ 	.word	0x000000ff
        /*0140*/ 	.word	0x00000030
        /*0144*/ 	.short	0x0100
        /*0146*/ 	.byte	0x08
	.zero		1


	//   ....[13]....
        /*0148*/ 	.word	0x00000300
        /*014c*/ 	.word	0x000000ff
        /*0150*/ 	.word	0x00000068
        /*0154*/ 	.short	0x0100
        /*0156*/ 	.byte	0x08
	.zero		1


	//   ....[14]....
        /*0158*/ 	.word	0x00000730
        /*015c*/ 	.word	0x000000ff
        /*0160*/ 	.word	0x00000080
        /*0164*/ 	.short	0x0100
        /*0166*/ 	.byte	0x06
	.zero		1


	//   ....[15]....
        /*0168*/ 	.word	0x000007e0
        /*016c*/ 	.word	0x000000ff
        /*0170*/ 	.word	0x00000088
        /*0174*/ 	.short	0x0100
        /*0176*/ 	.byte	0x06
	.zero		1


	//   ....[16]....
        /*0178*/ 	.word	0x00001820
        /*017c*/ 	.word	0x000000ff
        /*0180*/ 	.word	0x00000000
        /*0184*/ 	.short	0x010a
        /*0186*/ 	.byte	0x06
	.zero		1


	//   ....[17]....
        /*0188*/ 	.word	0x00001860
        /*018c*/ 	.word	0x000000ff
        /*0190*/ 	.word	0x00000000
        /*0194*/ 	.short	0x010a
        /*0196*/ 	.byte	0x06
	.zero		1


	//   ....[18]....
        /*0198*/ 	.word	0x00002250
        /*019c*/ 	.word	0x000000ff
        /*01a0*/ 	.word	0x00000000
        /*01a4*/ 	.short	0x010a
        /*01a6*/ 	.byte	0x0c
	.zero		1


	//   ....[19]....
        /*01a8*/ 	.word	0x00002290
        /*01ac*/ 	.word	0x000000ff
        /*01b0*/ 	.word	0x00000000
        /*01b4*/ 	.short	0x010a
        /*01b6*/ 	.byte	0x0c
	.zero		1


	//   ....[20]....
        /*01b8*/ 	.word	0x00002980
        /*01bc*/ 	.word	0x0000008c
        /*01c0*/ 	.word	0x00000000
        /*01c4*/ 	.short	0x0101
        /*01c6*/ 	.byte	0x3f
	.zero		1


	//   ....[21]....
        /*01c8*/ 	.word	0x00003040
        /*01cc*/ 	.word	0x0000000c
        /*01d0*/ 	.word	0x00000000
        /*01d4*/ 	.short	0x0101
        /*01d6*/ 	.byte	0x3f
	.zero		1


	//   ....[22]....
        /*01d8*/ 	.word	0x00008a70
        /*01dc*/ 	.word	0x00000014
        /*01e0*/ 	.word	0x00000038
        /*01e4*/ 	.short	0x010a
        /*01e6*/ 	.byte	0x3f
	.zero		1


	//   ....[23]....
        /*01e8*/ 	.word	0x00008e70
        /*01ec*/ 	.word	0x00000008
        /*01f0*/ 	.word	0x00000088
        /*01f4*/ 	.short	0x0101
        /*01f6*/ 	.byte	0x3f
	.zero		1


	//   ....[24]....
        /*01f8*/ 	.word	0x00009550
        /*01fc*/ 	.word	0x00000006
        /*0200*/ 	.word	0x00000000
        /*0204*/ 	.short	0x010a
        /*0206*/ 	.byte	0x3f
	.zero		1


	//   ....[25]....
        /*0208*/ 	.word	0x000095d0
        /*020c*/ 	.word	0x00000007
        /*0210*/ 	.word	0x00000000
        /*0214*/ 	.short	0x010a
        /*0216*/ 	.byte	0x3f
	.zero		1


	//   ....[26]....
        /*0218*/ 	.word	0x00009660
        /*021c*/ 	.word	0x00000006
        /*0220*/ 	.word	0x00000000
        /*0224*/ 	.short	0x010a
        /*0226*/ 	.byte	0x3f
	.zero		1


	//   ....[27]....
        /*0228*/ 	.word	0x000096f0
        /*022c*/ 	.word	0x00000009
        /*0230*/ 	.word	0x00000000
        /*0234*/ 	.short	0x010a
        /*0236*/ 	.byte	0x3f
	.zero		1


	//   ....[28]....
        /*0238*/ 	.word	0x00009780
        /*023c*/ 	.word	0x0000000a
        /*0240*/ 	.word	0x00000000
        /*0244*/ 	.short	0x010a
        /*0246*/ 	.byte	0x3f
	.zero		1


	//   ....[29]....
        /*0248*/ 	.word	0x00009810
        /*024c*/ 	.word	0x0000000b
        /*0250*/ 	.word	0x00000000
        /*0254*/ 	.short	0x010a
        /*0256*/ 	.byte	0x3f
	.zero		1


	//   ....[30]....
        /*0258*/ 	.word	0x000098a0
        /*025c*/ 	.word	0x00000003
        /*0260*/ 	.word	0x00000000
        /*0264*/ 	.short	0x010a
        /*0266*/ 	.byte	0x3f
	.zero		1


	//   ....[31]....
        /*0268*/ 	.word	0x00009910
        /*026c*/ 	.word	0x0000000d
        /*0270*/ 	.word	0x00000000
        /*0274*/ 	.short	0x010a
        /*0276*/ 	.byte	0x3f
	.zero		1


	//   ....[32]....
        /*0278*/ 	.word	0x00009970
        /*027c*/ 	.word	0x00000091
        /*0280*/ 	.word	0x00000000
        /*0284*/ 	.short	0x010a
        /*0286*/ 	.byte	0x3f
	.zero		1


	//   ....[33]....
        /*0288*/ 	.word	0x00009a40
        /*028c*/ 	.word	0x00000014
        /*0290*/ 	.word	0x00000038
        /*0294*/ 	.short	0x010a
        /*0296*/ 	.byte	0x3f
	.zero		1


	//   ....[34]....
        /*0298*/ 	.word	0x00009b10
        /*029c*/ 	.word	0x00000006
        /*02a0*/ 	.word	0x00000000
        /*02a4*/ 	.short	0x010a
        /*02a6*/ 	.byte	0x3f
	.zero		1


	//   ....[35]....
        /*02a8*/ 	.word	0x00009b60
        /*02ac*/ 	.word	0x00000007
        /*02b0*/ 	.word	0x00000000
        /*02b4*/ 	.short	0x010a
        /*02b6*/ 	.byte	0x3f
	.zero		1


	//   ....[36]....
        /*02b8*/ 	.word	0x00009bb0
        /*02bc*/ 	.word	0x00000006
        /*02c0*/ 	.word	0x00000000
        /*02c4*/ 	.short	0x010a
        /*02c6*/ 	.byte	0x3f
	.zero		1


	//   ....[37]....
        /*02c8*/ 	.word	0x00009c00
        /*02cc*/ 	.word	0x00000009
        /*02d0*/ 	.word	0x00000000
        /*02d4*/ 	.short	0x010a
        /*02d6*/ 	.byte	0x3f
	.zero		1


	//   ....[38]....
        /*02d8*/ 	.word	0x00009c50
        /*02dc*/ 	.word	0x0000000a
        /*02e0*/ 	.word	0x00000000
        /*02e4*/ 	.short	0x010a
        /*02e6*/ 	.byte	0x3f
	.zero		1


	//   ....[39]....
        /*02e8*/ 	.word	0x00009ca0
        /*02ec*/ 	.word	0x0000000b
        /*02f0*/ 	.word	0x00000000
        /*02f4*/ 	.short	0x010a
        /*02f6*/ 	.byte	0x3f
	.zero		1


	//----- nvinfo : EIATTR_NUM_MBARRIERS
	.align		4
.L_28:
        /*02f8*/ 	.byte	0x03, 0x38
        /*02fa*/ 	.short	0x0010


	//----- nvinfo : EIATTR_EXIT_INSTR_OFFSETS
	.align		4
        /*02fc*/ 	.byte	0x04, 0x1c
        /*02fe*/ 	.short	(.L_30 - .L_29)


	//   ....[0]....
.L_29:
        /*0300*/ 	.word	0x000009d0


	//   ....[1]....
        /*0304*/ 	.word	0x000011c0


	//   ....[2]....
        /*0308*/ 	.word	0x00008070


	//   ....[3]....
        /*030c*/ 	.word	0x000085d0


	//   ....[4]....
        /*0310*/ 	.word	0x000098f0


	//----- nvinfo : EIATTR_MAX_THREADS
	.align		4
.L_30:
        /*0314*/ 	.byte	0x04, 0x05
        /*0316*/ 	.short	(.L_32 - .L_31)
.L_31:
        /*0318*/ 	.word	0x00000180
        /*031c*/ 	.word	0x00000001
        /*0320*/ 	.word	0x00000001


	//----- nvinfo : EIATTR_CRS_STACK_SIZE
	.align		4
.L_32:
        /*0324*/ 	.byte	0x04, 0x1e
        /*0326*/ 	.short	(.L_34 - .L_33)
.L_33:
        /*0328*/ 	.word	0x00000000


	//----- nvinfo : EIATTR_CBANK_PARAM_SIZE
	.align		4
.L_34:
        /*032c*/ 	.byte	0x03, 0x19
        /*032e*/ 	.short	0x0470


	//----- nvinfo : EIATTR_PARAM_CBANK
	.align		4
        /*0330*/ 	.byte	0x04, 0x0a
        /*0332*/ 	.short	(.L_36 - .L_35)
	.align		4
.L_35:
        /*0334*/ 	.word	index@(.nv.constant0._ZN7cutlass13device_kernelINS_4gemm6kernel13GemmUniversalIN4cute5tupleIJiiiiEEENS1_10collective13CollectiveMmaINS1_37MainloopSm90TmaGmmaWarpSpecializedFP8ILi7ENS5_IJNS4_1CILi4EEENSA_ILi2EEENSA_ILi1EEEEEENS1_35KernelTmaWarpSpecializedCooperativeEEENS5_IJNSA_ILi128EEESH_SH_EEENS_12float_e4m3_tENS5_IJlSD_lEEESJ_SK_NS4_8TiledMMAINS4_8MMA_AtomIJNS4_4SM904GMMA31MMA_64x128x32_F32E4M3E4M3_SS_TNILNSO_7ScaleInE1ELSQ_1EEEEEENS4_6LayoutINS5_IJSC_SD_SD_EEENS5_IJSD_NSA_ILi0EEESV_EEEEENS5_IJNS4_10UnderscoreESY_SY_EEEEENS4_23SM90_TMA_LOAD_MULTICASTENS4_14ComposedLayoutINS4_7SwizzleILi3ELi4ELi3EEENS4_18smem_ptr_flag_bitsILi8EEENST_INS5_IJNSA_ILi8EEESH_EEENS5_IJSH_SD_EEEEEEEvNS4_8identityES11_S1B_vS1C_EENS_8epilogue10collective6detail29Sm90TmaWarpSpecializedAdapterINS1F_15DefaultEpilogueISJ_SK_SK_NS1E_6thread17LinearCombinationISJ_Li1EffLNS1J_9ScaleType4KindE0ELNS_15FloatRoundStyleE2ESJ_EENS1_15EpilogueDefaultEEEEEvvEEEEvNT_6ParamsE)
        /*0338*/ 	.short	0x0210
        /*033a*/ 	.short	0x0470


	//----- nvinfo : EIATTR_SW_WAR
	.align		4
.L_36:
        /*033c*/ 	.byte	0x04, 0x36
        /*033e*/ 	.short	(.L_38 - .L_37)
.L_37:
        /*0340*/ 	.word	0x00000008
.L_38:


//--------------------- .nv.callgraph             --------------------------
	.section	.nv.callgraph,"",@"SHT_CUDA_CALLGRAPH"
	.align	4
	.sectionentsize	8
	.align		4
        /*0000*/ 	.word	0x00000000
	.align		4
        /*0004*/ 	.word	0xffffffff
	.align		4
        /*0008*/ 	.word	0x00000000
	.align		4
        /*000c*/ 	.word	0xfffffffe
	.align		4
        /*0010*/ 	.word	0x00000000
	.align		4
        /*0014*/ 	.word	0xfffffffd
	.align		4
        /*0018*/ 	.word	0x00000000
	.align		4
        /*001c*/ 	.word	0xfffffffc


//--------------------- .nv.constant4             --------------------------
	.section	.nv.constant4,"a",@progbits
	.align	8
	.align		8
.nv.constant4:
        /*0000*/ 	.dword	_ZN40_INTERNAL_b96ce25b_4_k_cu_a07f7004_160374cuda3std3__45__cpo5beginE
	.align		8
        /*0008*/ 	.dword	_ZN40_INTERNAL_b96ce25b_4_k_cu_a07f7004_160374cuda3std3__45__cpo3endE
	.align		8
        /*0010*/ 	.dword	_ZN40_INTERNAL_b96ce25b_4_k_cu_a07f7004_160374cuda3std3__45__cpo6cbeginE
	.align		8
        /*0018*/ 	.dword	_ZN40_INTERNAL_b96ce25b_4_k_cu_a07f7004_160374cuda3std3__45__cpo4cendE
	.align		8
        /*0020*/ 	.dword	_ZN40_INTERNAL_b96ce25b_4_k_cu_a07f7004_160374cuda3std3__442_GLOBAL__N__b96ce25b_4_k_cu_a07f7004_160376ignoreE
	.align		8
        /*0028*/ 	.dword	_ZN40_INTERNAL_b96ce25b_4_k_cu_a07f7004_160374cuda3std3__419piecewise_constructE
	.align		8
        /*0030*/ 	.dword	_ZN40_INTERNAL_b96ce25b_4_k_cu_a07f7004_160374cuda3std3__48in_placeE
	.align		8
        /*0038*/ 	.dword	_ZN40_INTERNAL_b96ce25b_4_k_cu_a07f7004_160374cuda3std6ranges3__45__cpo4swapE
	.align		8
        /*0040*/ 	.dword	_ZN40_INTERNAL_b96ce25b_4_k_cu_a07f7004_160374cuda3std6ranges3__45__cpo9iter_moveE
	.align		8
        /*0048*/ 	.dword	_ZN40_INTERNAL_b96ce25b_4_k_cu_a07f7004_160374cute7productE
	.align		8
        /*0050*/ 	.dword	_ZN40_INTERNAL_b96ce25b_4_k_cu_a07f7004_160374cute1_E


//--------------------- .text._ZN7cutlass13device_kernelINS_4gemm6kernel13GemmUniversalIN4cute5tupleIJiiiiEEENS1_10collective13CollectiveMmaINS1_37MainloopSm90TmaGmmaWarpSpecializedFP8ILi7ENS5_IJNS4_1CILi4EEENSA_ILi2EEENSA_ILi1EEEEEENS1_35KernelTmaWarpSpecializedCooperativeEEENS5_IJNSA_ILi128EEESH_SH_EEENS_12float_e4m3_tENS5_IJlSD_lEEESJ_SK_NS4_8TiledMMAINS4_8MMA_AtomIJNS4_4SM904GMMA31MMA_64x128x32_F32E4M3E4M3_SS_TNILNSO_7ScaleInE1ELSQ_1EEEEEENS4_6LayoutINS5_IJSC_SD_SD_EEENS5_IJSD_NSA_ILi0EEESV_EEEEENS5_IJNS4_10UnderscoreESY_SY_EEEEENS4_23SM90_TMA_LOAD_MULTICASTENS4_14ComposedLayoutINS4_7SwizzleILi3ELi4ELi3EEENS4_18smem_ptr_flag_bitsILi8EEENST_INS5_IJNSA_ILi8EEESH_EEENS5_IJSH_SD_EEEEEEEvNS4_8identityES11_S1B_vS1C_EENS_8epilogue10collective6detail29Sm90TmaWarpSpecializedAdapterINS1F_15DefaultEpilogueISJ_SK_SK_NS1E_6thread17LinearCombinationISJ_Li1EffLNS1J_9ScaleType4KindE0ELNS_15FloatRoundStyleE2ESJ_EENS1_15EpilogueDefaultEEEEEvvEEEEvNT_6ParamsE --------------------------
	.section	.text._ZN7cutlass13device_kernelINS_4gemm6kernel13GemmUniversalIN4cute5tupleIJiiiiEEENS1_10collective13CollectiveMmaINS1_37MainloopSm90TmaGmmaWarpSpecializedFP8ILi7ENS5_IJNS4_1CILi4EEENSA_ILi2EEENSA_ILi1EEEEEENS1_35KernelTmaWarpSpecializedCooperativeEEENS5_IJNSA_ILi128EEESH_SH_EEENS_12float_e4m3_tENS5_IJlSD_lEEESJ_SK_NS4_8TiledMMAINS4_8MMA_AtomIJNS4_4SM904GMMA31MMA_64x128x32_F32E4M3E4M3_SS_TNILNSO_7ScaleInE1ELSQ_1EEEEEENS4_6LayoutINS5_IJSC_SD_SD_EEENS5_IJSD_NSA_ILi0EEESV_EEEEENS5_IJNS4_10UnderscoreESY_SY_EEEEENS4_23SM90_TMA_LOAD_MULTICASTENS4_14ComposedLayoutINS4_7SwizzleILi3ELi4ELi3EEENS4_18smem_ptr_flag_bitsILi8EEENST_INS5_IJNSA_ILi8EEESH_EEENS5_IJSH_SD_EEEEEEEvNS4_8identityES11_S1B_vS1C_EENS_8epilogue10collective6detail29Sm90TmaWarpSpecializedAdapterINS1F_15DefaultEpilogueISJ_SK_SK_NS1E_6thread17LinearCombinationISJ_Li1EffLNS1J_9ScaleType4KindE0ELNS_15FloatRoundStyleE2ESJ_EENS1_15EpilogueDefaultEEEEEvvEEEEvNT_6ParamsE,"ax",@progbits
	.align	128
.text._ZN7cutlass13device_kernelINS_4gemm6kernel13GemmUniversalIN4cute5tupleIJiiiiEEENS1_10collective13CollectiveMmaINS1_37MainloopSm90TmaGmmaWarpSpecializedFP8ILi7ENS5_IJNS4_1CILi4EEENSA_ILi2EEENSA_ILi1EEEEEENS1_35KernelTmaWarpSpecializedCooperativeEEENS5_IJNSA_ILi128EEESH_SH_EEENS_12float_e4m3_tENS5_IJlSD_lEEESJ_SK_NS4_8TiledMMAINS4_8MMA_AtomIJNS4_4SM904GMMA31MMA_64x128x32_F32E4M3E4M3_SS_TNILNSO_7ScaleInE1ELSQ_1EEEEEENS4_6LayoutINS5_IJSC_SD_SD_EEENS5_IJSD_NSA_ILi0EEESV_EEEEENS5_IJNS4_10UnderscoreESY_SY_EEEEENS4_23SM90_TMA_LOAD_MULTICASTENS4_14ComposedLayoutINS4_7SwizzleILi3ELi4ELi3EEENS4_18smem_ptr_flag_bitsILi8EEENST_INS5_IJNSA_ILi8EEESH_EEENS5_IJSH_SD_EEEEEEEvNS4_8identityES11_S1B_vS1C_EENS_8epilogue10collective6detail29Sm90TmaWarpSpecializedAdapterINS1F_15DefaultEpilogueISJ_SK_SK_NS1E_6thread17LinearCombinationISJ_Li1EffLNS1J_9ScaleType4KindE0ELNS_15FloatRoundStyleE2ESJ_EENS1_15EpilogueDefaultEEEEEvvEEEEvNT_6ParamsE:
        .type           _ZN7cutlass13device_kernelINS_4gemm6kernel13GemmUniversalIN4cute5tupleIJiiiiEEENS1_10collective13CollectiveMmaINS1_37MainloopSm90TmaGmmaWarpSpecializedFP8ILi7ENS5_IJNS4_1CILi4EEENSA_ILi2EEENSA_ILi1EEEEEENS1_35KernelTmaWarpSpecializedCooperativeEEENS5_IJNSA_ILi128EEESH_SH_EEENS_12float_e4m3_tENS5_IJlSD_lEEESJ_SK_NS4_8TiledMMAINS4_8MMA_AtomIJNS4_4SM904GMMA31MMA_64x128x32_F32E4M3E4M3_SS_TNILNSO_7ScaleInE1ELSQ_1EEEEEENS4_6LayoutINS5_IJSC_SD_SD_EEENS5_IJSD_NSA_ILi0EEESV_EEEEENS5_IJNS4_10UnderscoreESY_SY_EEEEENS4_23SM90_TMA_LOAD_MULTICASTENS4_14ComposedLayoutINS4_7SwizzleILi3ELi4ELi3EEENS4_18smem_ptr_flag_bitsILi8EEENST_INS5_IJNSA_ILi8EEESH_EEENS5_IJSH_SD_EEEEEEEvNS4_8identityES11_S1B_vS1C_EENS_8epilogue10collective6detail29Sm90TmaWarpSpecializedAdapterINS1F_15DefaultEpilogueISJ_SK_SK_NS1E_6thread17LinearCombinationISJ_Li1EffLNS1J_9ScaleType4KindE0ELNS_15FloatRoundStyleE2ESJ_EENS1_15EpilogueDefaultEEEEEvvEEEEvNT_6ParamsE,@function
        .size           _ZN7cutlass13device_kernelINS_4gemm6kernel13GemmUniversalIN4cute5tupleIJiiiiEEENS1_10collective13CollectiveMmaINS1_37MainloopSm90TmaGmmaWarpSpecializedFP8ILi7ENS5_IJNS4_1CILi4EEENSA_ILi2EEENSA_ILi1EEEEEENS1_35KernelTmaWarpSpecializedCooperativeEEENS5_IJNSA_ILi128EEESH_SH_EEENS_12float_e4m3_tENS5_IJlSD_lEEESJ_SK_NS4_8TiledMMAINS4_8MMA_AtomIJNS4_4SM904GMMA31MMA_64x128x32_F32E4M3E4M3_SS_TNILNSO_7ScaleInE1ELSQ_1EEEEEENS4_6LayoutINS5_IJSC_SD_SD_EEENS5_IJSD_NSA_ILi0EEESV_EEEEENS5_IJNS4_10UnderscoreESY_SY_EEEEENS4_23SM90_TMA_LOAD_MULTICASTENS4_14ComposedLayoutINS4_7SwizzleILi3ELi4ELi3EEENS4_18smem_ptr_flag_bitsILi8EEENST_INS5_IJNSA_ILi8EEESH_EEENS5_IJSH_SD_EEEEEEEvNS4_8identityES11_S1B_vS1C_EENS_8epilogue10collective6detail29Sm90TmaWarpSpecializedAdapterINS1F_15DefaultEpilogueISJ_SK_SK_NS1E_6thread17LinearCombinationISJ_Li1EffLNS1J_9ScaleType4KindE0ELNS_15FloatRoundStyleE2ESJ_EENS1_15EpilogueDefaultEEEEEvvEEEEvNT_6ParamsE,(.L_x_212 - _ZN7cutlass13device_kernelINS_4gemm6kernel13GemmUniversalIN4cute5tupleIJiiiiEEENS1_10collective13CollectiveMmaINS1_37MainloopSm90TmaGmmaWarpSpecializedFP8ILi7ENS5_IJNS4_1CILi4EEENSA_ILi2EEENSA_ILi1EEEEEENS1_35KernelTmaWarpSpecializedCooperativeEEENS5_IJNSA_ILi128EEESH_SH_EEENS_12float_e4m3_tENS5_IJlSD_lEEESJ_SK_NS4_8TiledMMAINS4_8MMA_AtomIJNS4_4SM904GMMA31MMA_64x128x32_F32E4M3E4M3_SS_TNILNSO_7ScaleInE1ELSQ_1EEEEEENS4_6LayoutINS5_IJSC_SD_SD_EEENS5_IJSD_NSA_ILi0EEESV_EEEEENS5_IJNS4_10UnderscoreESY_SY_EEEEENS4_23SM90_TMA_LOAD_MULTICASTENS4_14ComposedLayoutINS4_7SwizzleILi3ELi4ELi3EEENS4_18smem_ptr_flag_bitsILi8EEENST_INS5_IJNSA_ILi8EEESH_EEENS5_IJSH_SD_EEEEEEEvNS4_8identityES11_S1B_vS1C_EENS_8epilogue10collective6detail29Sm90TmaWarpSpecializedAdapterINS1F_15DefaultEpilogueISJ_SK_SK_NS1E_6thread17LinearCombinationISJ_Li1EffLNS1J_9ScaleType4KindE0ELNS_15FloatRoundStyleE2ESJ_EENS1_15EpilogueDefaultEEEEEvvEEEEvNT_6ParamsE)
        .other          _ZN7cutlass13device_kernelINS_4gemm6kernel13GemmUniversalIN4cute5tupleIJiiiiEEENS1_10collective13CollectiveMmaINS1_37MainloopSm90TmaGmmaWarpSpecializedFP8ILi7ENS5_IJNS4_1CILi4EEENSA_ILi2EEENSA_ILi1EEEEEENS1_35KernelTmaWarpSpecializedCooperativeEEENS5_IJNSA_ILi128EEESH_SH_EEENS_12float_e4m3_tENS5_IJlSD_lEEESJ_SK_NS4_8TiledMMAINS4_8MMA_AtomIJNS4_4SM904GMMA31MMA_64x128x32_F32E4M3E4M3_SS_TNILNSO_7ScaleInE1ELSQ_1EEEEEENS4_6LayoutINS5_IJSC_SD_SD_EEENS5_IJSD_NSA_ILi0EEESV_EEEEENS5_IJNS4_10UnderscoreESY_SY_EEEEENS4_23SM90_TMA_LOAD_MULTICASTENS4_14ComposedLayoutINS4_7SwizzleILi3ELi4ELi3EEENS4_18smem_ptr_flag_bitsILi8EEENST_INS5_IJNSA_ILi8EEESH_EEENS5_IJSH_SD_EEEEEEEvNS4_8identityES11_S1B_vS1C_EENS_8epilogue10collective6detail29Sm90TmaWarpSpecializedAdapterINS1F_15DefaultEpilogueISJ_SK_SK_NS1E_6thread17LinearCombinationISJ_Li1EffLNS1J_9ScaleType4KindE0ELNS_15FloatRoundStyleE2ESJ_EENS1_15EpilogueDefaultEEEEEvvEEEEvNT_6ParamsE,@"STO_CUDA_ENTRY STV_DEFAULT"
_ZN7cutlass13device_kernelINS_4gemm6kernel13GemmUniversalIN4cute5tupleIJiiiiEEENS1_10collective13CollectiveMmaINS1_37MainloopSm90TmaGmmaWarpSpecializedFP8ILi7ENS5_IJNS4_1CILi4EEENSA_ILi2EEENSA_ILi1EEEEEENS1_35KernelTmaWarpSpecializedCooperativeEEENS5_IJNSA_ILi128EEESH_SH_EEENS_12float_e4m3_tENS5_IJlSD_lEEESJ_SK_NS4_8TiledMMAINS4_8MMA_AtomIJNS4_4SM904GMMA31MMA_64x128x32_F32E4M3E4M3_SS_TNILNSO_7ScaleInE1ELSQ_1EEEEEENS4_6LayoutINS5_IJSC_SD_SD_EEENS5_IJSD_NSA_ILi0EEESV_EEEEENS5_IJNS4_10UnderscoreESY_SY_EEEEENS4_23SM90_TMA_LOAD_MULTICASTENS4_14ComposedLayoutINS4_7SwizzleILi3ELi4ELi3EEENS4_18smem_ptr_flag_bitsILi8EEENST_INS5_IJNSA_ILi8EEESH_EEENS5_IJSH_SD_EEEEEEEvNS4_8identityES11_S1B_vS1C_EENS_8epilogue10collective6detail29Sm90TmaWarpSpecializedAdapterINS1F_15DefaultEpilogueISJ_SK_SK_NS1E_6thread17LinearCombinationISJ_Li1EffLNS1J_9ScaleType4KindE0ELNS_15FloatRoundStyleE2ESJ_EENS1_15EpilogueDefaultEEEEEvvEEEEvNT_6ParamsE:
[----:B------:R-:W-:Y:S01]  /*0000*/  LDC R1, c[0x0][0x28] ;  /* 0x00000a00ff017b82 */ /* 0x000fe20000000800 */
[----:B------:R-:W0:Y:S01]  /*0010*/  S2R R0, SR_TID.X ;  /* 0x0000000000007919 */ /* 0x000e220000002100 */
[----:B------:R-:W-:Y:S01]  /*0020*/  ELECT P0, URZ, PT ;  /* 0x00000000003f782f */ /* 0x000fe20003800000 */
[----:B------:R-:W-:Y:S01]  /*0030*/  BSSY B0, `(.L_x_0) ;  /* 0x000000f000007945 */ /* 0x000fe20003800000 */
[--C-:B0-----:R-:W-:Y:S02]  /*0040*/  SHF.R.U32.HI R2, RZ, 0x5, R0.reuse ;  /* 0x00000005ff027819 */ /* 0x101fe40000011600 */
[----:B------:R-:W-:-:S03]  /*0050*/  SHF.R.U32.HI R3, RZ, 0x7, R0 ;  /* 0x00000007ff037819 */ /* 0x000fc60000011600 */
[----:B------:R-:W0:Y:S04]  /*0060*/  SHFL.IDX PT, R7, R2, RZ, 0x1f ;  /* 0x00001fff02077589 */ /* 0x000e2800000e0000 */
[----:B------:R-:W1:Y:S01]  /*0070*/  SHFL.IDX PT, R3, R3, RZ, 0x1f ;  /* 0x00001fff03037589 */ /* 0x000e6200000e0000 */
[----:B0-----:R-:W-:-:S13]  /*0080*/  ISETP.NE.OR P0, PT, R7, RZ, !P0 ;  /* 0x000000ff0700720c */ /* 0x001fda0004705670 */
[----:B-1----:R-:W-:Y:S05]  /*0090*/  @P0 BRA `(.L_x_1) ;  /* 0x0000000000200947 */ /* 0x002fea0003800000 */
[----:B------:R-:W-:Y:S02]  /*00a0*/  ULDC.64 UR4, c[0x0][0x198] ;  /* 0x0000660000047ab9 */ /* 0x000fe40000000a00 */
[----:B------:R-:W-:Y:S02]  /*00b0*/  UIADD3 UR6, UP0, UR4, 0xf0, URZ ;  /* 0x000000f004067890 */ /* 0x000fe4000ff1e03f */
[----:B------:R-:W-:Y:S02]  /*00c0*/  UIADD3 UR4, UP1, UR4, 0x1f0, URZ ;  /* 0x000001f004047890 */ /* 0x000fe4000ff3e03f */
[----:B------:R-:W-:Y:S02]  /*00d0*/  UIADD3.X UR7, URZ, UR5, URZ, UP0, !UPT ;  /* 0x000000053f077290 */ /* 0x000fe400087fe43f */
[----:B------:R-:W-:-:S07]  /*00e0*/  UIADD3.X UR5, URZ, UR5, URZ, UP1, !UPT ;  /* 0x000000053f057290 */ /* 0x000fce0008ffe43f */
[----:B------:R0:W-:Y:S02]  /*00f0*/  UTMACCTL.PF [UR6] ;  /* 0x00000000060079b9 */ /* 0x0001e40008040000 */
[----:B------:R0:W-:Y:S02]  /*0100*/  UTMACCTL.PF [UR4] ;  /* 0x00000000040079b9 */ /* 0x0001e40008040000 */
[----:B0-----:R-:W-:Y:S01]  /*0110*/  NOP ;  /* 0x0000000000007918 */ /* 0x001fe20000000000 */
.L_x_1:
[----:B------:R-:W-:Y:S05]  /*0120*/  BSYNC B0 ;  /* 0x0000000000007941 */ /* 0x000fea0003800000 */
.L_x_0:
[----:B------:R-:W0:Y:S02]  /*0130*/  SHFL.IDX PT, R4, R2, RZ, 0x1f ;  /* 0x00001fff02047589 */ /* 0x000e2400000e0000 */
[----:B0-----:R-:W-:-:S13]  /*0140*/  ISETP.NE.AND P0, PT, R4, RZ, PT ;  /* 0x000000ff0400720c */ /* 0x001fda0003f05270 */
[----:B------:R-:W-:Y:S05]  /*0150*/  @P0 BRA `(.L_x_2) ;  /* 0x0000000000700947 */ /* 0x000fea0003800000 */
[----:B------:R-:W0:Y:S01]  /*0160*/  S2UR UR8, SR_CgaCtaId ;  /* 0x00000000000879c3 */ /* 0x000e220000008800 */
[----:B------:R-:W-:Y:S01]  /*0170*/  UMOV UR4, 0x400 ;  /* 0x0000040000047882 */ /* 0x000fe20000000000 */
[----:B------:R-:W-:Y:S01]  /*0180*/  UMOV UR5, 0x1 ;  /* 0x0000000100057882 */ /* 0x000fe20000000000 */
[----:B------:R-:W-:Y:S01]  /*0190*/  UMOV UR6, 0xa ;  /* 0x0000000a00067882 */ /* 0x000fe20000000000 */
[----:B------:R-:W-:Y:S01]  /*01a0*/  ELECT P0, URZ, PT ;  /* 0x00000000003f782f */ /* 0x000fe20003800000 */
[----:B------:R-:W-:-:S04]  /*01b0*/  UIADD3 UR6, -UR6, 0x100000, URZ ;  /* 0x0010000006067890 */ /* 0x000fc8000fffe13f */
[----:B------:R-:W-:Y:S02]  /*01c0*/  USHF.L.U32 UR7, UR6, 0xb, URZ ;  /* 0x0000000b06077899 */ /* 0x000fe4000800063f */
[----:B------:R-:W-:Y:S02]  /*01d0*/  USHF.L.U32 UR6, UR6, 0x1, URZ ;  /* 0x0000000106067899 */ /* 0x000fe4000800063f */
[----:B0-----:R-:W-:Y:S02]  /*01e0*/  ULEA UR8, UR8, UR4, 0x18 ;  /* 0x0000000408087291 */ /* 0x001fe4000f8ec03f */
[----:B------:R-:W-:-:S04]  /*01f0*/  UIADD3 UR4, -UR5, 0x100000, URZ ;  /* 0x0010000005047890 */ /* 0x000fc8000fffe13f */
[----:B------:R-:W-:Y:S02]  /*0200*/  USHF.L.U32 UR5, UR4, 0xb, URZ ;  /* 0x0000000b04057899 */ /* 0x000fe4000800063f */
[----:B------:R-:W-:Y:S01]  /*0210*/  USHF.L.U32 UR4, UR4, 0x1, URZ ;  /* 0x0000000104047899 */ /* 0x000fe2000800063f */
[----:B------:R-:W0:Y:S11]  /*0220*/  FENCE.VIEW.ASYNC.S ;  /* 0x00000000000073c6 */ /* 0x000e360000000000 */
[----:B0-----:R0:W1:Y:S01]  /*0230*/  SYNCS.EXCH.64 URZ, [UR8], UR4 ;  /* 0x00000004083f75b2 */ /* 0x0010620008000100 */
[----:B------:R0:W2:Y:S01]  /*0240*/  SYNCS.EXCH.64 URZ, [UR8+0x38], UR6 ;  /* 0x00003806083f75b2 */ /* 0x0000a20008000100 */
[----:B------:R0:W3:Y:S01]  /*0250*/  SYNCS.EXCH.64 URZ, [UR8+0x8], UR4 ;  /* 0x00000804083f75b2 */ /* 0x0000e20008000100 */
[----:B------:R0:W4:Y:S01]  /*0260*/  SYNCS.EXCH.64 URZ, [UR8+0x40], UR6 ;  /* 0x00004006083f75b2 */ /* 0x0001220008000100 */
[----:B------:R0:W0:Y:S01]  /*0270*/  SYNCS.EXCH.64 URZ, [UR8+0x10], UR4 ;  /* 0x00001004083f75b2 */ /* 0x0000220008000100 */
        /* <DEDUP_REMOVED lines=9> */
[----:B------:R-:W-:Y:S01]  /*0310*/  NOP ;  /* 0x0000000000007918 */ /* 0x000fe20000000000 */
.L_x_2:
[----:B------:R-:W-:Y:S01]  /*0320*/  SHF.R.S32.HI R5, RZ, 0x1f, R0 ;  /* 0x0000001fff057819 */ /* 0x000fe20000011400 */
[----:B------:R-:W5:Y:S01]  /*0330*/  SHFL.IDX PT, R2, R2, RZ, 0x1f ;  /* 0x00001fff02027589 */ /* 0x000f6200000e0000 */
[----:B0-----:R-:W0:Y:S01]  /*0340*/  S2UR UR8, SR_CTAID.X ;  /* 0x00000000000879c3 */ /* 0x001e220000002500 */
[----:B------:R-:W-:Y:S02]  /*0350*/  ELECT P0, URZ, PT ;  /* 0x00000000003f782f */ /* 0x000fe40003800000 */
[----:B------:R-:W-:Y:S01]  /*0360*/  LEA.HI R5, R5, R0, RZ, 0x7 ;  /* 0x0000000005057211 */ /* 0x000fe200078f38ff */
[----:B------:R-:W1:Y:S01]  /*0370*/  S2R R8, SR_CTAID.Y ;  /* 0x0000000000087919 */ /* 0x000e620000002600 */
[----:B------:R-:W-:Y:S01]  /*0380*/  SHF.R.S32.HI R11, RZ, 0x1f, R4 ;  /* 0x0000001fff0b7819 */ /* 0x000fe20000011404 */
[----:B------:R-:W-:Y:S01]  /*0390*/  ULDC UR4, c[0x0][0x150] ;  /* 0x0000540000047ab9 */ /* 0x000fe20000000800 */
[----:B------:R-:W-:Y:S01]  /*03a0*/  LOP3.LUT R5, R5, 0xffffff80, RZ, 0xc0, !PT ;  /* 0xffffff8005057812 */ /* 0x000fe200078ec0ff */
[----:B------:R-:W-:Y:S01]  /*03b0*/  VIADD R16, R3, 0xffffffff ;  /* 0xffffffff03107836 */ /* 0x000fe20000000000 */
[----:B------:R-:W-:Y:S01]  /*03c0*/  LEA.HI R11, R11, R4, RZ, 0x2 ;  /* 0x000000040b0b7211 */ /* 0x000fe200078f10ff */
[----:B------:R-:W2:Y:S01]  /*03d0*/  LDC R12, c[0x0][0x144] ;  /* 0x00005100ff0c7b82 */ /* 0x000ea20000000800 */
[----:B------:R-:W-:Y:S01]  /*03e0*/  NOP ;  /* 0x0000000000007918 */ /* 0x000fe20000000000 */
[----:B------:R-:W-:Y:S01]  /*03f0*/  IMAD.IADD R6, R0, 0x1, -R5 ;  /* 0x0000000100067824 */ /* 0x000fe200078e0a05 */
[----:B------:R-:W-:Y:S01]  /*0400*/  LOP3.LUT R11, R11, 0x3ffffffc, RZ, 0xc0, !PT ;  /* 0x3ffffffc0b0b7812 */ /* 0x000fe200078ec0ff */
[----:B------:R-:W-:Y:S01]  /*0410*/  NOP ;  /* 0x0000000000007918 */ /* 0x000fe20000000000 */
[----:B------:R-:W-:-:S02]  /*0420*/  ISETP.NE.AND P4, PT, R3, RZ, PT ;  /* 0x000000ff0300720c */ /* 0x000fc40003f85270 */
[----:B------:R-:W-:Y:S01]  /*0430*/  SHF.R.S32.HI R5, RZ, 0x1f, R6 ;  /* 0x0000001fff057819 */ /* 0x000fe20000011406 */
[----:B------:R-:W-:Y:S01]  /*0440*/  IMAD.IADD R4, R4, 0x1, -R11 ;  /* 0x0000000104047824 */ /* 0x000fe200078e0a0b */
[----:B------:R-:W3:Y:S01]  /*0450*/  LDC R14, c[0x0][0x140] ;  /* 0x00005000ff0e7b82 */ /* 0x000ee20000000800 */
[----:B------:R-:W-:Y:S02]  /*0460*/  ISETP.GE.U32.AND P6, PT, R16, 0x2, PT ;  /* 0x000000021000780c */ /* 0x000fe40003fc6070 */
[----:B------:R-:W-:Y:S02]  /*0470*/  LEA.HI R5, R5, R6, RZ, 0x3 ;  /* 0x0000000605057211 */ /* 0x000fe400078f18ff */
[----:B-----5:R-:W-:Y:S02]  /*0480*/  ISETP.NE.OR P0, PT, R2, RZ, !P0 ;  /* 0x000000ff0200720c */ /* 0x020fe40004705670 */
[--C-:B------:R-:W-:Y:S01]  /*0490*/  SHF.R.S32.HI R2, RZ, 0x3, R5.reuse ;  /* 0x00000003ff027819 */ /* 0x100fe20000011405 */
[----:B------:R-:W5:Y:S01]  /*04a0*/  LDC R13, c[0x0][0x148] ;  /* 0x00005200ff0d7b82 */ /* 0x000f620000000800 */
[----:B------:R-:W-:-:S02]  /*04b0*/  SHF.R.S32.HI R5, RZ, 0x1f, R5 ;  /* 0x0000001fff057819 */ /* 0x000fc40000011405 */
[----:B0-----:R-:W-:Y:S02]  /*04c0*/  I2FP.F32.U32 R10, UR8 ;  /* 0x00000008000a7c45 */ /* 0x001fe40008201000 */
[----:B------:R-:W-:-:S03]  /*04d0*/  LEA.HI R5, R5, R2, RZ, 0x2 ;  /* 0x0000000205057211 */ /* 0x000fc600078f10ff */
[----:B------:R-:W-:Y:S01]  /*04e0*/  FMUL R10, R10, UR4 ;  /* 0x000000040a0a7c20 */ /* 0x000fe20008400000 */
[----:B------:R-:W-:Y:S01]  /*04f0*/  LOP3.LUT R5, R5, 0xfffffffc, RZ, 0xc0, !PT ;  /* 0xfffffffc05057812 */ /* 0x000fe200078ec0ff */
[----:B------:R-:W-:Y:S01]  /*0500*/  VOTEU.ALL UP0, P0 ;  /* 0x00000000003f7886 */ /* 0x000fe20000000000 */
[----:B------:R-:W-:Y:S01]  /*0510*/  ULDC UR4, c[0x0][0x154] ;  /* 0x0000550000047ab9 */ /* 0x000fe20000000800 */
[----:B------:R-:W-:Y:S02]  /*0520*/  VOTEU.ALL UP1, P0 ;  /* 0x00000000003f7886 */ /* 0x000fe40000020000 */
[----:B------:R-:W-:Y:S01]  /*0530*/  IMAD.IADD R5, R2, 0x1, -R5 ;  /* 0x0000000102057824 */ /* 0x000fe200078e0a05 */
[----:B------:R-:W0:Y:S01]  /*0540*/  F2I.U32.TRUNC.NTZ R10, R10 ;  /* 0x0000000a000a7305 */ /* 0x000e22000020f000 */
[----:B------:R-:W4:Y:S01]  /*0550*/  @!UP0 S2UR UR7, SR_CgaCtaId ;  /* 0x00000000000789c3 */ /* 0x000f220000008800 */
[----:B------:R-:W-:Y:S01]  /*0560*/  @!UP0 UMOV UR6, 0x400 ;  /* 0x0000040000068882 */ /* 0x000fe20000000000 */
[----:B------:R-:W-:Y:S01]  /*0570*/  IMAD R5, R4, 0x4, R5 ;  /* 0x0000000404057824 */ /* 0x000fe200078e0205 */
[----:B-1----:R-:W-:-:S02]  /*0580*/  I2FP.F32.U32 R4, R8 ;  /* 0x0000000800047245 */ /* 0x002fc40000201000 */
[----:B---3--:R-:W-:Y:S02]  /*0590*/  ISETP.EQ.U32.AND P3, PT, R14, 0x1, PT ;  /* 0x000000010e00780c */ /* 0x008fe40003f62070 */
[----:B------:R-:W-:-:S04]  /*05a0*/  SHF.R.S32.HI R2, RZ, 0x1f, R5 ;  /* 0x0000001fff027819 */ /* 0x000fc80000011405 */
[----:B------:R-:W-:Y:S01]  /*05b0*/  LEA.HI R2, R2, R5, RZ, 0x2 ;  /* 0x0000000502027211 */ /* 0x000fe200078f10ff */
[----:B0-----:R-:W-:-:S03]  /*05c0*/  IMAD.MOV R11, RZ, RZ, -R10 ;  /* 0x000000ffff0b7224 */ /* 0x001fc600078e0a0a */
[----:B------:R-:W-:Y:S01]  /*05d0*/  LOP3.LUT R2, R2, 0xfffffffc, RZ, 0xc0, !PT ;  /* 0xfffffffc02027812 */ /* 0x000fe200078ec0ff */
[----:B------:R-:W-:Y:S01]  /*05e0*/  FMUL R10, R4, UR4 ;  /* 0x00000004040a7c20 */ /* 0x000fe20008400000 */
[----:B------:R-:W-:Y:S01]  /*05f0*/  IMAD.SHL.U32 R4, R5, 0x4, RZ ;  /* 0x0000000405047824 */ /* 0x000fe200078e00ff */
[----:B------:R-:W-:Y:S01]  /*0600*/  UMOV UR4, 0x20 ;  /* 0x0000002000047882 */ /* 0x000fe20000000000 */
[----:B--2---:R-:W-:Y:S01]  /*0610*/  IMAD R12, R12, R11, UR8 ;  /* 0x000000080c0c7e24 */ /* 0x004fe2000f8e020b */
[----:B------:R-:W-:-:S04]  /*0620*/  @!UP0 UIADD3 UR4, -UR4, 0x100000, URZ ;  /* 0x0010000004048890 */ /* 0x000fc8000fffe13f */
[----:B------:R-:W-:Y:S02]  /*0630*/  @!UP0 USHF.L.U32 UR5, UR4, 0xb, URZ ;  /* 0x0000000b04058899 */ /* 0x000fe4000800063f */
[----:B------:R-:W-:Y:S01]  /*0640*/  @!UP0 USHF.L.U32 UR4, UR4, 0x1, URZ ;  /* 0x0000000104048899 */ /* 0x000fe2000800063f */
[C---:B------:R-:W-:Y:S01]  /*0650*/  IMAD.IADD R11, R5.reuse, 0x1, -R2 ;  /* 0x00000001050b7824 */ /* 0x040fe200078e0a02 */
[----:B------:R-:W-:Y:S01]  /*0660*/  SHF.R.S32.HI R2, RZ, 0x1f, R7 ;  /* 0x0000001fff027819 */ /* 0x000fe20000011407 */
[----:B------:R-:W0:Y:S01]  /*0670*/  F2I.U32.TRUNC.NTZ R10, R10 ;  /* 0x0000000a000a7305 */ /* 0x000e22000020f000 */
[----:B------:R-:W-:Y:S01]  /*0680*/  LOP3.LUT R5, R5, 0xc, R4, 0x78, !PT ;  /* 0x0000000c05057812 */ /* 0x000fe200078e7804 */
[----:B----4-:R-:W-:Y:S01]  /*0690*/  @!UP0 ULEA UR6, UR7, UR6, 0x18 ;  /* 0x0000000607068291 */ /* 0x010fe2000f8ec03f */
[----:B------:R-:W-:Y:S01]  /*06a0*/  ISETP.NE.AND P2, PT, R11, R12, PT ;  /* 0x0000000c0b00720c */ /* 0x000fe20003f45270 */
[----:B------:R-:W-:Y:S01]  /*06b0*/  VOTEU.ALL UP0, P0 ;  /* 0x00000000003f7886 */ /* 0x000fe20000000000 */
[----:B------:R-:W-:-:S02]  /*06c0*/  LEA.HI R2, R2, R7, RZ, 0x2 ;  /* 0x0000000702027211 */ /* 0x000fc400078f10ff */
[----:B------:R-:W-:Y:S01]  /*06d0*/  LOP3.LUT P0, RZ, R6, 0x7, RZ, 0xc0, !PT ;  /* 0x0000000706ff7812 */ /* 0x000fe2000780c0ff */
[----:B------:R-:W-:Y:S01]  /*06e0*/  IMAD.MOV.U32 R6, RZ, RZ, 0x1 ;  /* 0x00000001ff067424 */ /* 0x000fe200078e00ff */
[----:B------:R-:W-:Y:S02]  /*06f0*/  LOP3.LUT R2, R2, 0xfffffffc, RZ, 0xc0, !PT ;  /* 0xfffffffc02027812 */ /* 0x000fe400078ec0ff */
[----:B------:R-:W-:-:S03]  /*0700*/  ISETP.LT.U32.AND P0, PT, R5, 0x8, !P0 ;  /* 0x000000080500780c */ /* 0x000fc60004701070 */
[----:B------:R-:W-:Y:S01]  /*0710*/  IMAD.IADD R7, R7, 0x1, -R2 ;  /* 0x0000000107077824 */ /* 0x000fe200078e0a02 */
[----:B------:R-:W1:Y:S02]  /*0720*/  FENCE.VIEW.ASYNC.S ;  /* 0x00000000000073c6 */ /* 0x000e640000000000 */
[----:B-1----:R1:W2:Y:S01]  /*0730*/  @!UP0 SYNCS.EXCH.64 URZ, [UR6+0x80], UR4 ;  /* 0x00008004063f85b2 */ /* 0x0022a20008000100 */
[----:B------:R-:W-:Y:S01]  /*0740*/  @P2 SHF.R.S32.HI R2, RZ, 0x1f, R5 ;  /* 0x0000001fff022819 */ /* 0x000fe20000011405 */
[----:B0-----:R-:W-:Y:S01]  /*0750*/  IMAD.MOV R20, RZ, RZ, -R10 ;  /* 0x000000ffff147224 */ /* 0x001fe200078e0a0a */
[----:B------:R-:W-:Y:S02]  /*0760*/  ISETP.NE.AND P1, PT, R7, 0x3, PT ;  /* 0x000000030700780c */ /* 0x000fe40003f25270 */
[----:B------:R-:W-:Y:S01]  /*0770*/  @P2 LEA.HI R2, R2, R5, RZ, 0x2 ;  /* 0x0000000502022211 */ /* 0x000fe200078f10ff */
[----:B-----5:R-:W-:Y:S01]  /*0780*/  IMAD R11, R13, R20, R8 ;  /* 0x000000140d0b7224 */ /* 0x020fe200078e0208 */
[----:B------:R-:W-:-:S02]  /*0790*/  ISETP.EQ.OR P1, PT, R7, RZ, !P1 ;  /* 0x000000ff0700720c */ /* 0x000fc40004f22670 */
[----:B------:R-:W-:Y:S02]  /*07a0*/  @P2 SHF.R.S32.HI R2, RZ, 0x2, R2 ;  /* 0x00000002ff022819 */ /* 0x000fe40000011402 */
[----:B------:R-:W-:Y:S02]  /*07b0*/  ISETP.EQ.AND P1, PT, R3, RZ, P1 ;  /* 0x000000ff0300720c */ /* 0x000fe40000f22270 */
[----:B------:R-:W-:Y:S02]  /*07c0*/  @P2 ISETP.NE.AND P5, PT, R2, R11, PT ;  /* 0x0000000b0200220c */ /* 0x000fe40003fa5270 */
[----:B------:R-:W-:Y:S01]  /*07d0*/  SEL R3, RZ, 0x1, !P0 ;  /* 0x00000001ff037807 */ /* 0x000fe20004000000 */
[----:B------:R1:W0:Y:S01]  /*07e0*/  @!UP1 SYNCS.EXCH.64 URZ, [UR6+0x88], UR4 ;  /* 0x00008804063f95b2 */ /* 0x0002220008000100 */
[----:B------:R-:W-:Y:S01]  /*07f0*/  @P2 SEL R6, RZ, 0x1, P5 ;  /* 0x00000001ff062807 */ /* 0x000fe20002800000 */
[----:B------:R-:W-:Y:S01]  /*0800*/  NOP ;  /* 0x0000000000007918 */ /* 0x000fe20000000000 */
[----:B------:R-:W-:-:S02]  /*0810*/  SEL R4, RZ, 0x1, !P1 ;  /* 0x00000001ff047807 */ /* 0x000fc40004800000 */
[----:B------:R-:W-:Y:S02]  /*0820*/  LOP3.LUT R6, R6, R3, RZ, 0xc0, !PT ;  /* 0x0000000306067212 */ /* 0x000fe400078ec0ff */
[----:B------:R-:W-:Y:S01]  /*0830*/  SEL R4, R4, 0x2, P6 ;  /* 0x0000000204047807 */ /* 0x000fe20003000000 */
[----:B-12---:R-:W-:Y:S06]  /*0840*/  @!P3 BRA `(.L_x_3) ;  /* 0x000000000008b947 */ /* 0x006fec0003800000 */
[----:B0-----:R-:W-:Y:S01]  /*0850*/  UCGABAR_ARV ;  /* 0x00000000000079c7 */ /* 0x001fe20008000000 */
[----:B------:R-:W-:Y:S05]  /*0860*/  BRA `(.L_x_4) ;  /* 0x0000000000047947 */ /* 0x000fea0003800000 */
.L_x_3:
[----:B0-----:R-:W-:Y:S01]  /*0870*/  NOP ;  /* 0x0000000000007918 */ /* 0x001fe20000000000 */
.L_x_4:
[----:B------:R-:W0:Y:S01]  /*0880*/  LDC R2, c[0x0][0x65c] ;  /* 0x00019700ff027b82 */ /* 0x000e220000000800 */
[----:B------:R-:W-:Y:S01]  /*0890*/  IMAD.MOV.U32 R3, RZ, RZ, RZ ;  /* 0x000000ffff037224 */ /* 0x000fe200078e00ff */
[----:B0-----:R-:W-:Y:S01]  /*08a0*/  ISETP.NE.AND P2, PT, R2, 0x1, PT ;  /* 0x000000010200780c */ /* 0x001fe20003f45270 */
[----:B------:R-:W-:-:S12]  /*08b0*/  IMAD.U32 R2, RZ, RZ, UR8 ;  /* 0x00000008ff027e24 */ /* 0x000fd8000f8e00ff */
[----:B------:R-:W0:Y:S01]  /*08c0*/  @P2 LDC R15, c[0x0][0x10] ;  /* 0x00000400ff0f2b82 */ /* 0x000e220000000800 */
[----:B------:R-:W-:Y:S02]  /*08d0*/  @P2 IMAD.MOV.U32 R9, RZ, RZ, RZ ;  /* 0x000000ffff092224 */ /* 0x000fe400078e00ff */
[----:B------:R-:W-:-:S05]  /*08e0*/  @P2 IMAD.MOV.U32 R17, RZ, RZ, RZ ;  /* 0x000000ffff112224 */ /* 0x000fca00078e00ff */
[----:B------:R-:W1:Y:S01]  /*08f0*/  @!P2 LDC R11, c[0x0][0xc] ;  /* 0x00000300ff0bab82 */ /* 0x000e620000000800 */
[----:B0-----:R-:W-:-:S04]  /*0900*/  @P2 IMAD.WIDE.U32 R14, R15, UR8, R8 ;  /* 0x000000080f0e2c25 */ /* 0x001fc8000f8e0008 */
[----:B-1----:R-:W-:-:S04]  /*0910*/  @!P2 IMAD.WIDE.U32 R10, R8, R11, R2 ;  /* 0x0000000b080aa225 */ /* 0x002fc800078e0002 */
[----:B------:R-:W-:Y:S02]  /*0920*/  @P2 IMAD.MOV.U32 R2, RZ, RZ, R14 ;  /* 0x000000ffff022224 */ /* 0x000fe400078e000e */
[----:B------:R-:W-:Y:S02]  /*0930*/  @P2 IMAD.IADD R3, R15, 0x1, R17 ;  /* 0x000000010f032824 */ /* 0x000fe400078e0211 */
[----:B------:R-:W-:Y:S02]  /*0940*/  @!P2 IMAD.MOV.U32 R2, RZ, RZ, R10 ;  /* 0x000000ffff02a224 */ /* 0x000fe400078e000a */
[----:B------:R-:W-:Y:S01]  /*0950*/  @!P2 IMAD.MOV.U32 R3, RZ, RZ, R11 ;  /* 0x000000ffff03a224 */ /* 0x000fe200078e000b */
[----:B------:R-:W-:Y:S06]  /*0960*/  @!P3 BRA `(.L_x_5) ;  /* 0x00000000000cb947 */ /* 0x000fec0003800000 */
[----:B------:R-:W-:Y:S01]  /*0970*/  UCGABAR_WAIT ;  /* 0x0000000000007dc7 */ /* 0x000fe20008000000 */
[----:B------:R-:W-:Y:S01]  /*0980*/  CCTL.IVALL ;  /* 0x00000000ff00798f */ /* 0x000fe20002000000 */
[----:B------:R-:W-:Y:S05]  /*0990*/  BRA `(.L_x_6) ;  /* 0x0000000000047947 */ /* 0x000fea0003800000 */
.L_x_5:
[----:B------:R-:W-:Y:S06]  /*09a0*/  BAR.SYNC.DEFER_BLOCKING 0x0 ;  /* 0x0000000000007b1d */ /* 0x000fec0000010000 */
.L_x_6:
[----:B------:R-:W-:Y:S05]  /*09b0*/  @!P4 BRA `(.L_x_7) ;  /* 0x0000007400b0c947 */ /* 0x000fea0003800000 */
[----:B------:R-:W-:-:S13]  /*09c0*/  ISETP.GT.U32.AND P0, PT, R16, 0x1, PT ;  /* 0x000000011000780c */ /* 0x000fda0003f04070 */
[----:B------:R-:W-:Y:S05]  /*09d0*/  @P0 EXIT ;  /* 0x000000000000094d */ /* 0x000fea0003800000 */
[----:B------:R-:W-:Y:S01]  /*09e0*/  ULDC.64 UR4, c[0x0][0x650] ;  /* 0x0001940000047ab9 */ /* 0x000fe20000000a00 */
[----:B------:R-:W-:Y:S01]  /*09f0*/  PRMT R14, RZ, 0x7610, R14 ;  /* 0x00007610ff0e7816 */ /* 0x000fe2000000000e */
[----:B------:R-:W-:Y:S01]  /*0a00*/  IMAD.MOV.U32 R10, RZ, RZ, -0x1 ;  /* 0xffffffffff0a7424 */ /* 0x000fe200078e00ff */
[----:B------:R-:W-:Y:S01]  /*0a10*/  ISETP.GE.U32.AND P0, PT, R2, UR4, PT ;  /* 0x0000000402007c0c */ /* 0x000fe2000bf06070 */
[----:B------:R-:W-:Y:S02]  /*0a20*/  IMAD.MOV.U32 R11, RZ, RZ, -0x1 ;  /* 0xffffffffff0b7424 */ /* 0x000fe400078e00ff */
[----:B------:R-:W-:Y:S01]  /*0a30*/  IMAD.MOV.U32 R7, RZ, RZ, -0x1 ;  /* 0xffffffffff077424 */ /* 0x000fe200078e00ff */
[----:B------:R-:W-:-:S13]  /*0a40*/  ISETP.GE.U32.AND.EX P0, PT, R3, UR5, PT, P0 ;  /* 0x0000000503007c0c */ /* 0x000fda000bf06100 */
[----:B------:R-:W-:Y:S05]  /*0a50*/  @P0 BRA `(.L_x_8) ;  /* 0x0000000400280947 */ /* 0x000fea0003800000 */
[----:B------:R-:W0:Y:S01]  /*0a60*/  LDC.64 R22, c[0x0][0x628] ;  /* 0x00018a00ff167b82 */ /* 0x000e220000000a00 */
[----:B------:R-:W-:Y:S02]  /*0a70*/  IMAD.MOV.U32 R10, RZ, RZ, R2 ;  /* 0x000000ffff0a7224 */ /* 0x000fe400078e0002 */
[----:B------:R-:W-:-:S05]  /*0a80*/  IMAD.MOV.U32 R11, RZ, RZ, R3 ;  /* 0x000000ffff0b7224 */ /* 0x000fca00078e0003 */
[----:B------:R-:W1:Y:S08]  /*0a90*/  LDC R18, c[0x0][0x630] ;  /* 0x00018c00ff127b82 */ /* 0x000e700000000800 */
[----:B------:R-:W2:Y:S01]  /*0aa0*/  LDC.64 R24, c[0x0][0x620] ;  /* 0x00018800ff187b82 */ /* 0x000ea20000000a00 */
[----:B0-----:R-:W-:-:S04]  /*0ab0*/  ISETP.NE.U32.AND P0, PT, R22, RZ, PT ;  /* 0x000000ff1600720c */ /* 0x001fc80003f05070 */
[----:B------:R-:W-:-:S13]  /*0ac0*/  ISETP.NE.AND.EX P0, PT, R23, RZ, PT, P0 ;  /* 0x000000ff1700720c */ /* 0x000fda0003f05300 */
[----:B-12---:R-:W-:Y:S05]  /*0ad0*/  @!P0 BRA `(.L_x_9) ;  /* 0x0000000000288947 */ /* 0x006fea0003800000 */
[----:B------:R-:W0:Y:S02]  /*0ae0*/  LDC R7, c[0x0][0x634] ;  /* 0x00018d00ff077b82 */ /* 0x000e240000000800 */
[----:B0-----:R-:W-:-:S05]  /*0af0*/  IADD3 R7, P0, R2, R7, RZ ;  /* 0x0000000702077210 */ /* 0x001fca0007f1e0ff */
[----:B------:R-:W-:-:S04]  /*0b00*/  IMAD.X R19, RZ, RZ, R3, P0 ;  /* 0x000000ffff137224 */ /* 0x000fc800000e0603 */
[----:B------:R-:W-:-:S04]  /*0b10*/  IMAD.WIDE.U32 R10, R19, R22, RZ ;  /* 0x00000016130a7225 */ /* 0x000fc800078e00ff */
[----:B------:R-:W-:-:S04]  /*0b20*/  IMAD.WIDE.U32 R14, P0, R7, R23, R10 ;  /* 0x00000017070e7225 */ /* 0x000fc8000780000a */
[----:B------:R-:W-:-:S04]  /*0b30*/  IMAD.WIDE.U32 R10, R7, R22, RZ ;  /* 0x00000016070a7225 */ /* 0x000fc800078e00ff */
[----:B------:R-:W-:Y:S01]  /*0b40*/  IMAD.X R17, RZ, RZ, RZ, P0 ;  /* 0x000000ffff117224 */ /* 0x000fe200000e06ff */
[----:B------:R-:W-:Y:S01]  /*0b50*/  IADD3 RZ, P0, R11, R14, RZ ;  /* 0x0000000e0bff7210 */ /* 0x000fe20007f1e0ff */
[----:B------:R-:W-:-:S04]  /*0b60*/  IMAD.MOV.U32 R16, RZ, RZ, R15 ;  /* 0x000000ffff107224 */ /* 0x000fc800078e000f */
[----:B------:R-:W-:-:S08]  /*0b70*/  IMAD.WIDE.U32.X R10, R19, R23, R16, P0 ;  /* 0x00000017130a7225 */ /* 0x000fd000000e0410 */
.L_x_9:
[----:B------:R-:W0:Y:S01]  /*0b80*/  LDC.64 R26, c[0x0][0x640] ;  /* 0x00019000ff1a7b82 */ /* 0x000e220000000a00 */
[--C-:B------:R-:W-:Y:S01]  /*0b90*/  SHF.R.U64 R28, R10, R18, R11.reuse ;  /* 0x000000120a1c7219 */ /* 0x100fe2000000120b */
[----:B------:R-:W-:Y:S01]  /*0ba0*/  IMAD R29, R13, R20, R8 ;  /* 0x000000140d1d7224 */ /* 0x000fe200078e0208 */
[----:B------:R-:W-:Y:S01]  /*0bb0*/  SHF.R.U32.HI R7, RZ, R18, R11 ;  /* 0x00000012ff077219 */ /* 0x000fe2000001160b */
[----:B------:R-:W-:Y:S01]  /*0bc0*/  IMAD.MOV.U32 R23, RZ, RZ, 0x1 ;  /* 0x00000001ff177424 */ /* 0x000fe200078e00ff */
[----:B------:R-:W-:-:S03]  /*0bd0*/  IADD3 R9, P0, RZ, -R28, RZ ;  /* 0x8000001cff097210 */ /* 0x000fc60007f1e0ff */
[----:B------:R-:W1:Y:S02]  /*0be0*/  LDC R16, c[0x0][0x618] ;  /* 0x00018600ff107b82 */ /* 0x000e640000000800 */
[----:B------:R-:W-:Y:S02]  /*0bf0*/  IMAD.X R7, RZ, RZ, ~R7, P0 ;  /* 0x000000ffff077224 */ /* 0x000fe400000e0e07 */
[----:B------:R-:W-:-:S04]  /*0c00*/  IMAD.WIDE.U32 R10, R9, R24, R2 ;  /* 0x00000018090a7225 */ /* 0x000fc800078e0002 */
[----:B------:R-:W2:Y:S01]  /*0c10*/  LDC R15, c[0x0][0x608] ;  /* 0x00018200ff0f7b82 */ /* 0x000ea20000000800 */
[----:B------:R-:W-:-:S04]  /*0c20*/  IMAD R14, R7, R24, RZ ;  /* 0x00000018070e7224 */ /* 0x000fc800078e02ff */
[----:B------:R-:W-:-:S03]  /*0c30*/  IMAD R7, R9, R25, R14 ;  /* 0x0000001909077224 */ /* 0x000fc600078e020e */
[----:B------:R-:W3:Y:S01]  /*0c40*/  LDC R22, c[0x0][0x658] ;  /* 0x00019600ff167b82 */ /* 0x000ee20000000800 */
[----:B------:R-:W-:Y:S01]  /*0c50*/  IMAD.IADD R7, R11, 0x1, R7 ;  /* 0x000000010b077824 */ /* 0x000fe200078e0207 */
[----:B0-----:R-:W-:-:S04]  /*0c60*/  ISETP.NE.U32.AND P0, PT, R26, RZ, PT ;  /* 0x000000ff1a00720c */ /* 0x001fc80003f05070 */
[----:B------:R-:W-:Y:S02]  /*0c70*/  ISETP.NE.AND.EX P0, PT, R27, RZ, PT, P0 ;  /* 0x000000ff1b00720c */ /* 0x000fe40003f05300 */
[----:B------:R-:W0:Y:S01]  /*0c80*/  LDC R18, c[0x0][0x600] ;  /* 0x00018000ff127b82 */ /* 0x000e220000000800 */
[-CC-:B-1----:R-:W-:Y:S02]  /*0c90*/  SHF.R.U64 R19, R10, R16.reuse, R7.reuse ;  /* 0x000000100a137219 */ /* 0x182fe40000001207 */
[----:B------:R-:W-:Y:S01]  /*0ca0*/  SHF.R.U32.HI R10, RZ, R16, R7 ;  /* 0x00000010ff0a7219 */ /* 0x000fe20000011607 */
[----:B------:R-:W-:-:S04]  /*0cb0*/  IMAD.MOV.U32 R7, RZ, RZ, -0x1 ;  /* 0xffffffffff077424 */ /* 0x000fc800078e00ff */
[----:B------:R-:W1:Y:S01]  /*0cc0*/  LDC R21, c[0x0][0x648] ;  /* 0x00019200ff157b82 */ /* 0x000e620000000800 */
[-CC-:B--2---:R-:W-:Y:S02]  /*0cd0*/  SHF.R.U64 R16, R19, R15.reuse, R10.reuse ;  /* 0x0000000f13107219 */ /* 0x184fe4000000120a */
[----:B------:R-:W-:-:S05]  /*0ce0*/  SHF.R.U32.HI R9, RZ, R15, R10 ;  /* 0x0000000fff097219 */ /* 0x000fca000001160a */
[----:B------:R-:W2:Y:S01]  /*0cf0*/  LDC R24, c[0x0][0x638] ;  /* 0x00018e00ff187b82 */ /* 0x000ea20000000800 */
[-CC-:B---3--:R-:W-:Y:S02]  /*0d00*/  SHF.R.U64 R20, R16, R22.reuse, R9.reuse ;  /* 0x0000001610147219 */ /* 0x188fe40000001209 */
[-C--:B------:R-:W-:Y:S02]  /*0d10*/  SHF.L.U32 R7, R7, R22.reuse, RZ ;  /* 0x0000001607077219 */ /* 0x080fe400000006ff */
[----:B------:R-:W-:Y:S01]  /*0d20*/  SHF.R.U32.HI R9, RZ, R22, R9 ;  /* 0x00000016ff097219 */ /* 0x000fe20000011609 */
[----:B------:R-:W-:Y:S01]  /*0d30*/  IMAD.MOV.U32 R8, RZ, RZ, R20 ;  /* 0x000000ffff087224 */ /* 0x000fe200078e0014 */
[----:B------:R-:W-:Y:S01]  /*0d40*/  LOP3.LUT R13, RZ, R7, RZ, 0x33, !PT ;  /* 0x00000007ff0d7212 */ /* 0x000fe200078e33ff */
[----:B------:R-:W3:Y:S01]  /*0d50*/  LDC R25, c[0x0][0x610] ;  /* 0x00018400ff197b82 */ /* 0x000ee20000000800 */
[----:B------:R-:W-:Y:S05]  /*0d60*/  @!P0 BRA `(.L_x_10) ;  /* 0x0000000000288947 */ /* 0x000fea0003800000 */
[----:B------:R-:W4:Y:S02]  /*0d70*/  LDC R7, c[0x0][0x64c] ;  /* 0x00019300ff077b82 */ /* 0x000f240000000800 */
[----:B----4-:R-:W-:-:S05]  /*0d80*/  IADD3 R7, P0, R20, R7, RZ ;  /* 0x0000000714077210 */ /* 0x010fca0007f1e0ff */
        /* <DEDUP_REMOVED lines=8> */
.L_x_10:
[----:B-1----:R-:W-:Y:S01]  /*0e10*/  SHF.R.U64 R9, R8, R21, R9 ;  /* 0x0000001508097219 */ /* 0x002fe20000001209 */
[----:B0-----:R-:W-:Y:S01]  /*0e20*/  VIADD R10, R18, 0xffffffff ;  /* 0xffffffff120a7836 */ /* 0x001fe20000000000 */
[----:B------:R-:W-:Y:S01]  /*0e30*/  SHF.L.U32 R7, R23, R22, RZ ;  /* 0x0000001617077219 */ /* 0x000fe200000006ff */
[----:B------:R-:W-:Y:S01]  /*0e40*/  IMAD.MOV.U32 R14, RZ, RZ, 0x1 ;  /* 0x00000001ff0e7424 */ /* 0x000fe200078e00ff */
[----:B------:R-:W-:Y:S01]  /*0e50*/  LOP3.LUT R8, R16, R13, RZ, 0xc0, !PT ;  /* 0x0000000d10087212 */ /* 0x000fe200078ec0ff */
[----:B------:R-:W-:Y:S01]  /*0e60*/  IMAD.MOV R11, RZ, RZ, -R9 ;  /* 0x000000ffff0b7224 */ /* 0x000fe200078e0a09 */
[----:B------:R-:W-:Y:S02]  /*0e70*/  SEL R12, R12, R29, !P2 ;  /* 0x0000001d0c0c7207 */ /* 0x000fe40005000000 */
[----:B------:R-:W-:Y:S01]  /*0e80*/  LOP3.LUT R10, R19, R10, RZ, 0xc0, !PT ;  /* 0x0000000a130a7212 */ /* 0x000fe200078ec0ff */
[----:B------:R-:W-:Y:S02]  /*0e90*/  IMAD R9, R7, R9, R8 ;  /* 0x0000000907097224 */ /* 0x000fe400078e0208 */
[----:B--2---:R-:W-:-:S02]  /*0ea0*/  IMAD R7, R11, R24, R20 ;  /* 0x000000180b077224 */ /* 0x004fc400078e0214 */
[----:B---3--:R-:W-:Y:S02]  /*0eb0*/  IMAD R12, R9, R25, R12 ;  /* 0x00000019090c7224 */ /* 0x008fe400078e020c */
[----:B------:R-:W-:-:S05]  /*0ec0*/  IMAD R7, R7, R18, R10 ;  /* 0x0000001207077224 */ /* 0x000fca00078e020a */
[----:B------:R-:W-:Y:S02]  /*0ed0*/  SEL R11, R7, R12, !P2 ;  /* 0x0000000c070b7207 */ /* 0x000fe40005000000 */
[----:B------:R-:W-:Y:S01]  /*0ee0*/  SEL R10, R12, R7, !P2 ;  /* 0x000000070c0a7207 */ /* 0x000fe20005000000 */
[----:B------:R-:W-:-:S07]  /*0ef0*/  IMAD.MOV.U32 R7, RZ, RZ, R28 ;  /* 0x000000ffff077224 */ /* 0x000fce00078e001c */
.L_x_8:
[----:B------:R-:W-:-:S08]  /*0f00*/  NOP ;  /* 0x0000000000007918 */ /* 0x000fd00000000000 */
[----:B------:R-:W0:Y:S02]  /*0f10*/  USETMAXREG.TRY_ALLOC.CTAPOOL UP0, 0xe8 ;  /* 0x000000e8000079c8 */ /* 0x000e240008000600 */
[----:B0-----:R-:W-:-:S13]  /*0f20*/  PLOP3.LUT P0, PT, PT, PT, UP0, 0x80, 0x0 ;  /* 0x000000000000781c */ /* 0x001fda0003f0f008 */
[----:B------:R-:W-:Y:S05]  /*0f30*/  @!P0 BRA `(.L_x_8) ;  /* 0xfffffffc00f08947 */ /* 0x000fea000383ffff */
[----:B------:R-:W-:Y:S01]  /*0f40*/  ULDC.64 UR4, c[0x0][0x598] ;  /* 0x0001660000047ab9 */ /* 0x000fe20000000a00 */
[----:B------:R-:W-:Y:S01]  /*0f50*/  ULDC.64 UR16, c[0x0][0x208] ;  /* 0x0000820000107ab9 */ /* 0x000fe20000000a00 */
[----:B------:R-:W-:-:S04]  /*0f60*/  ISETP.NE.U32.AND P0, PT, RZ, UR4, PT ;  /* 0x00000004ff007c0c */ /* 0x000fc8000bf05070 */
[----:B------:R-:W-:-:S13]  /*0f70*/  ISETP.NE.AND.EX P0, PT, RZ, UR5, PT, P0 ;  /* 0x00000005ff007c0c */ /* 0x000fda000bf05300 */
[----:B------:R-:W-:Y:S05]  /*0f80*/  @!P0 BRA `(.L_x_11) ;  /* 0x00000000001c8947 */ /* 0x000fea0003800000 */
[----:B------:R-:W0:Y:S02]  /*0f90*/  LDC.64 R8, c[0x0][0x598] ;  /* 0x00016600ff087b82 */ /* 0x000e240000000a00 */
[----:B0-----:R-:W2:Y:S02]  /*0fa0*/  LDG.E.64 R8, desc[UR16][R8.64] ;  /* 0x0000001008087981 */ /* 0x001ea4000c1e1b00 */
[----:B--2---:R-:W-:-:S04]  /*0fb0*/  ISETP.NE.U32.AND P0, PT, R8, RZ, PT ;  /* 0x000000ff0800720c */ /* 0x004fc80003f05070 */
[----:B------:R-:W-:-:S13]  /*0fc0*/  ISETP.NE.AND.EX P0, PT, R9, RZ, PT, P0 ;  /* 0x000000ff0900720c */ /* 0x000fda0003f05300 */
[----:B------:R-:W-:Y:S05]  /*0fd0*/  @!P0 BRA `(.L_x_11) ;  /* 0x0000000000088947 */ /* 0x000fea0003800000 */
[----:B------:R0:W5:Y:S01]  /*0fe0*/  LD.E R8, desc[UR16][R8.64] ;  /* 0x0000001008087980 */ /* 0x000162000c101900 */
[----:B------:R-:W-:Y:S05]  /*0ff0*/  BRA `(.L_x_12) ;  /* 0x0000000000207947 */ /* 0x000fea0003800000 */
.L_x_11:
[----:B------:R-:W-:Y:S02]  /*1000*/  ULDC.64 UR4, c[0x0][0x588] ;  /* 0x0001620000047ab9 */ /* 0x000fe40000000a00 */
[----:B------:R-:W-:-:S04]  /*1010*/  ISETP.NE.U32.AND P0, PT, RZ, UR4, PT ;  /* 0x00000004ff007c0c */ /* 0x000fc8000bf05070 */
[----:B------:R-:W-:-:S13]  /*1020*/  ISETP.NE.AND.EX P0, PT, RZ, UR5, PT, P0 ;  /* 0x00000005ff007c0c */ /* 0x000fda000bf05300 */
[----:B------:R-:W-:Y:S05]  /*1030*/  @!P0 BRA `(.L_x_13) ;  /* 0x00000000000c8947 */ /* 0x000fea0003800000 */
[----:B------:R-:W0:Y:S02]  /*1040*/  LDC.64 R8, c[0x0][0x588] ;  /* 0x00016200ff087b82 */ /* 0x000e240000000a00 */
[----:B0-----:R1:W5:Y:S01]  /*1050*/  LDG.E R8, desc[UR16][R8.64] ;  /* 0x0000001008087981 */ /* 0x001362000c1e1900 */
[----:B------:R-:W-:Y:S05]  /*1060*/  BRA `(.L_x_12) ;  /* 0x0000000000047947 */ /* 0x000fea0003800000 */
.L_x_13:
[----:B------:R-:W2:Y:S02]  /*1070*/  LDC R8, c[0x0][0x580] ;  /* 0x00016000ff087b82 */ /* 0x000ea40000000800 */
.L_x_12:
[----:B------:R-:W-:Y:S02]  /*1080*/  ULDC.64 UR4, c[0x0][0x5a0] ;  /* 0x0001680000047ab9 */ /* 0x000fe40000000a00 */
[----:B------:R-:W-:-:S04]  /*1090*/  ISETP.NE.U32.AND P0, PT, RZ, UR4, PT ;  /* 0x00000004ff007c0c */ /* 0x000fc8000bf05070 */
[----:B------:R-:W-:-:S13]  /*10a0*/  ISETP.NE.AND.EX P0, PT, RZ, UR5, PT, P0 ;  /* 0x00000005ff007c0c */ /* 0x000fda000bf05300 */
[----:B------:R-:W-:Y:S05]  /*10b0*/  @!P0 BRA `(.L_x_14) ;  /* 0x00000000001c8947 */ /* 0x000fea0003800000 */
[----:B------:R-:W3:Y:S02]  /*10c0*/  LDC.64 R12, c[0x0][0x5a0] ;  /* 0x00016800ff0c7b82 */ /* 0x000ee40000000a00 */
[----:B---3--:R-:W3:Y:S02]  /*10d0*/  LDG.E.64 R12, desc[UR16][R12.64] ;  /* 0x000000100c0c7981 */ /* 0x008ee4000c1e1b00 */
[----:B---3--:R-:W-:-:S04]  /*10e0*/  ISETP.NE.U32.AND P0, PT, R12, RZ, PT ;  /* 0x000000ff0c00720c */ /* 0x008fc80003f05070 */
[----:B------:R-:W-:-:S13]  /*10f0*/  ISETP.NE.AND.EX P0, PT, R13, RZ, PT, P0 ;  /* 0x000000ff0d00720c */ /* 0x000fda0003f05300 */
[----:B------:R-:W-:Y:S05]  /*1100*/  @!P0 BRA `(.L_x_14) ;  /* 0x0000000000088947 */ /* 0x000fea0003800000 */
[----:B01----:R0:W5:Y:S01]  /*1110*/  LD.E R9, desc[UR16][R12.64] ;  /* 0x000000100c097980 */ /* 0x003162000c101900 */
[----:B------:R-:W-:Y:S05]  /*1120*/  BRA `(.L_x_15) ;  /* 0x0000000000207947 */ /* 0x000fea0003800000 */
.L_x_14:
[----:B------:R-:W-:Y:S02]  /*1130*/  ULDC.64 UR4, c[0x0][0x590] ;  /* 0x0001640000047ab9 */ /* 0x000fe40000000a00 */
[----:B------:R-:W-:-:S04]  /*1140*/  ISETP.NE.U32.AND P0, PT, RZ, UR4, PT ;  /* 0x00000004ff007c0c */ /* 0x000fc8000bf05070 */
[----:B------:R-:W-:-:S13]  /*1150*/  ISETP.NE.AND.EX P0, PT, RZ, UR5, PT, P0 ;  /* 0x00000005ff007c0c */ /* 0x000fda000bf05300 */
[----:B------:R-:W-:Y:S05]  /*1160*/  @!P0 BRA `(.L_x_16) ;  /* 0x00000000000c8947 */ /* 0x000fea0003800000 */
[----:B------:R-:W0:Y:S02]  /*1170*/  LDC.64 R12, c[0x0][0x590] ;  /* 0x00016400ff0c7b82 */ /* 0x000e240000000a00 */
[----:B01----:R1:W5:Y:S01]  /*1180*/  LDG.E R9, desc[UR16][R12.64] ;  /* 0x000000100c097981 */ /* 0x003362000c1e1900 */
[----:B------:R-:W-:Y:S05]  /*1190*/  BRA `(.L_x_15) ;  /* 0x0000000000047947 */ /* 0x000fea0003800000 */
.L_x_16:
[----:B01----:R-:W3:Y:S02]  /*11a0*/  LDC R9, c[0x0][0x584] ;  /* 0x00016100ff097b82 */ /* 0x003ee40000000800 */
.L_x_15:
[----:B------:R-:W-:-:S13]  /*11b0*/  LOP3.LUT P0, RZ, R14, 0xff, RZ, 0xc0, !PT ;  /* 0x000000ff0eff7812 */ /* 0x000fda000780c0ff */
[----:B------:R-:W-:Y:S05]  /*11c0*/  @!P0 EXIT ;  /* 0x000000000000894d */ /* 0x000fea0003800000 */
[----:B------:R-:W-:Y:S01]  /*11d0*/  ULDC UR4, c[0x0][0x28c] ;  /* 0x0000a30000047ab9 */ /* 0x000fe20000000800 */
[----:B------:R-:W-:Y:S01]  /*11e0*/  LOP3.LUT R142, R4, 0x1, RZ, 0xfc, !PT ;  /* 0x00000001048e7812 */ /* 0x000fe200078efcff */
[----:B------:R-:W-:-:S04]  /*11f0*/  UIADD3 UR4, UR4, 0x7f, URZ ;  /* 0x0000007f04047890 */ /* 0x000fc8000fffe03f */
[----:B------:R-:W-:-:S04]  /*1200*/  USHF.R.S32.HI UR5, URZ, 0x1f, UR4 ;  /* 0x0000001f3f057899 */ /* 0x000fc80008011404 */
[----:B------:R-:W-:-:S03]  /*1210*/  ULEA.HI UR5, UR5, UR4, URZ, 0x7 ;  /* 0x0000000405057291 */ /* 0x000fc6000f8f383f */
[----:B------:R-:W-:Y:S01]  /*1220*/  UMOV UR4, URZ ;  /* 0x0000003f00047c82 */ /* 0x000fe20008000000 */
[----:B------:R-:W-:-:S03]  /*1230*/  USHF.R.S32.HI UR9, URZ, 0x7, UR5 ;  /* 0x000000073f097899 */ /* 0x000fc60008011405 */
[----:B------:R-:W-:-:S09]  /*1240*/  UMOV UR5, URZ ;  /* 0x0000003f00057c82 */ /* 0x000fd20008000000 */
.L_x_171:
[----:B01----:R-:W-:Y:S01]  /*1250*/  LOP3.LUT R12, R0, 0x80, RZ, 0xc0, !PT ;  /* 0x00000080000c7812 */ /* 0x003fe200078ec0ff */
[----:B------:R-:W0:Y:S01]  /*1260*/  S2UR UR13, SR_CgaCtaId ;  /* 0x00000000000d79c3 */ /* 0x000e220000008800 */
[----:B------:R-:W-:Y:S01]  /*1270*/  UMOV UR12, 0x400 ;  /* 0x00000400000c7882 */ /* 0x000fe20000000000 */
[----:B------:R-:W-:Y:S01]  /*1280*/  UMOV UR6, URZ ;  /* 0x0000003f00067c82 */ /* 0x000fe20008000000 */
[----:B------:R-:W-:Y:S01]  /*1290*/  SHF.R.U32.HI R12, RZ, 0x7, R12 ;  /* 0x00000007ff0c7819 */ /* 0x000fe2000001160c */
[----:B------:R-:W-:Y:S01]  /*12a0*/  UMOV UR7, URZ ;  /* 0x0000003f00077c82 */ /* 0x000fe20008000000 */
[----:B------:R-:W-:Y:S01]  /*12b0*/  UMOV UR18, UR5 ;  /* 0x0000000500127c82 */ /* 0x000fe20008000000 */
[----:B------:R-:W-:Y:S02]  /*12c0*/  CS2R R16, SRZ ;  /* 0x0000000000107805 */ /* 0x000fe4000001ff00 */
[----:B------:R-:W-:Y:S01]  /*12d0*/  CS2R R14, SRZ ;  /* 0x00000000000e7805 */ /* 0x000fe2000001ff00 */
[----:B------:R-:W1:Y:S01]  /*12e0*/  LDC R13, c[0x0][0x28c] ;  /* 0x0000a300ff0d7b82 */ /* 0x000e620000000800 */
[----:B------:R-:W4:Y:S01]  /*12f0*/  SHFL.IDX PT, R12, R12, RZ, 0x1f ;  /* 0x00001fff0c0c7589 */ /* 0x000f2200000e0000 */
[----:B------:R-:W-:-:S02]  /*1300*/  CS2R R18, SRZ ;  /* 0x0000000000127805 */ /* 0x000fc4000001ff00 */
[----:B------:R-:W-:Y:S02]  /*1310*/  CS2R R20, SRZ ;  /* 0x0000000000147805 */ /* 0x000fe4000001ff00 */
[----:B------:R-:W-:Y:S02]  /*1320*/  CS2R R22, SRZ ;  /* 0x0000000000167805 */ /* 0x000fe4000001ff00 */
[----:B------:R-:W-:Y:S02]  /*1330*/  CS2R R88, SRZ ;  /* 0x0000000000587805 */ /* 0x000fe4000001ff00 */
[----:B------:R-:W-:Y:S02]  /*1340*/  CS2R R90, SRZ ;  /* 0x00000000005a7805 */ /* 0x000fe4000001ff00 */
[----:B------:R-:W-:Y:S02]  /*1350*/  CS2R R94, SRZ ;  /* 0x00000000005e7805 */ /* 0x000fe4000001ff00 */
        /* <DEDUP_REMOVED lines=16> */
[----:B-1----:R-:W-:Y:S02]  /*1460*/  ISETP.GE.AND P0, PT, R13, 0x1, PT ;  /* 0x000000010d00780c */ /* 0x002fe40003f06270 */
[----:B------:R-:W-:Y:S02]  /*1470*/  CS2R R126, SRZ ;  /* 0x00000000007e7805 */ /* 0x000fe4000001ff00 */
[----:B----4-:R-:W-:-:S02]  /*1480*/  R2UR UR8, R12 ;  /* 0x000000000c0872ca */ /* 0x010fc400000e0000 */
[----:B------:R-:W-:Y:S02]  /*1490*/  CS2R R128, SRZ ;  /* 0x0000000000807805 */ /* 0x000fe4000001ff00 */
[----:B------:R-:W-:Y:S02]  /*14a0*/  CS2R R130, SRZ ;  /* 0x0000000000827805 */ /* 0x000fe4000001ff00 */
[----:B------:R-:W-:Y:S02]  /*14b0*/  CS2R R132, SRZ ;  /* 0x0000000000847805 */ /* 0x000fe4000001ff00 */
[----:B------:R-:W-:Y:S02]  /*14c0*/  CS2R R134, SRZ ;  /* 0x0000000000867805 */ /* 0x000fe4000001ff00 */
[----:B------:R-:W-:Y:S02]  /*14d0*/  CS2R R136, SRZ ;  /* 0x0000000000887805 */ /* 0x000fe4000001ff00 */
[----:B------:R-:W-:Y:S01]  /*14e0*/  CS2R R138, SRZ ;  /* 0x00000000008a7805 */ /* 0x000fe2000001ff00 */
[----:B------:R-:W-:Y:S01]  /*14f0*/  IMAD.MOV.U32 R141, RZ, RZ, RZ ;  /* 0x000000ffff8d7224 */ /* 0x000fe200078e00ff */
[----:B------:R-:W-:Y:S01]  /*1500*/  CS2R R24, SRZ ;  /* 0x0000000000187805 */ /* 0x000fe2000001ff00 */
[----:B------:R-:W-:Y:S01]  /*1510*/  IMAD.MOV.U32 R143, RZ, RZ, RZ ;  /* 0x000000ffff8f7224 */ /* 0x000fe200078e00ff */
[----:B---3--:R-:W-:Y:S01]  /*1520*/  CS2R R26, SRZ ;  /* 0x00000000001a7805 */ /* 0x008fe2000001ff00 */
[----:B------:R-:W-:Y:S01]  /*1530*/  IMAD.U32 R144, RZ, RZ, UR4 ;  /* 0x00000004ff907e24 */ /* 0x000fe2000f8e00ff */
[----:B------:R-:W-:Y:S01]  /*1540*/  CS2R R28, SRZ ;  /* 0x00000000001c7805 */ /* 0x000fe2000001ff00 */
[----:B------:R-:W-:Y:S01]  /*1550*/  ULEA.HI UR10, UR8, UR8, URZ, 0x1 ;  /* 0x00000008080a7291 */ /* 0x000fe2000f8f083f */
[----:B------:R-:W-:-:S02]  /*1560*/  CS2R R30, SRZ ;  /* 0x00000000001e7805 */ /* 0x000fc4000001ff00 */
[----:B------:R-:W-:Y:S02]  /*1570*/  CS2R R32, SRZ ;  /* 0x0000000000207805 */ /* 0x000fe4000001ff00 */
[----:B------:R-:W-:Y:S01]  /*1580*/  CS2R R34, SRZ ;  /* 0x0000000000227805 */ /* 0x000fe2000001ff00 */
[----:B------:R-:W-:Y:S01]  /*1590*/  ULOP3.LUT UR11, UR10, 0x7fffe, URZ, 0xc0, !UPT ;  /* 0x0007fffe0a0b7892 */ /* 0x000fe2000f8ec03f */
[----:B------:R-:W-:Y:S01]  /*15a0*/  CS2R R36, SRZ ;  /* 0x0000000000247805 */ /* 0x000fe2000001ff00 */
[----:B0-----:R-:W-:Y:S01]  /*15b0*/  ULEA UR10, UR13, UR12, 0x18 ;  /* 0x0000000c0d0a7291 */ /* 0x001fe2000f8ec03f */
[----:B------:R-:W-:Y:S01]  /*15c0*/  CS2R R38, SRZ ;  /* 0x0000000000267805 */ /* 0x000fe2000001ff00 */
[----:B------:R-:W-:Y:S01]  /*15d0*/  UIADD3 UR11, UR8, -UR11, URZ ;  /* 0x8000000b080b7290 */ /* 0x000fe2000fffe03f */
[----:B------:R-:W-:Y:S02]  /*15e0*/  CS2R R40, SRZ ;  /* 0x0000000000287805 */ /* 0x000fe4000001ff00 */
[----:B------:R-:W-:Y:S01]  /*15f0*/  CS2R R42, SRZ ;  /* 0x00000000002a7805 */ /* 0x000fe2000001ff00 */
[----:B------:R-:W-:Y:S01]  /*1600*/  UMOV UR8, URZ ;  /* 0x0000003f00087c82 */ /* 0x000fe20008000000 */
[----:B------:R-:W-:Y:S01]  /*1610*/  ULEA UR11, UR11, UR10, 0xd ;  /* 0x0000000a0b0b7291 */ /* 0x000fe2000f8e683f */
[----:B------:R-:W-:-:S02]  /*1620*/  CS2R R44, SRZ ;  /* 0x00000000002c7805 */ /* 0x000fc4000001ff00 */
[----:B------:R-:W-:Y:S02]  /*1630*/  CS2R R46, SRZ ;  /* 0x00000000002e7805 */ /* 0x000fe4000001ff00 */
[----:B------:R-:W-:Y:S01]  /*1640*/  CS2R R48, SRZ ;  /* 0x0000000000307805 */ /* 0x000fe2000001ff00 */
[----:B------:R-:W-:Y:S01]  /*1650*/  UIADD3 UR11, UR11, 0x180, URZ ;  /* 0x000001800b0b7890 */ /* 0x000fe2000fffe03f */
[----:B------:R-:W-:Y:S02]  /*1660*/  CS2R R50, SRZ ;  /* 0x0000000000327805 */ /* 0x000fe4000001ff00 */
[----:B------:R-:W-:Y:S02]  /*1670*/  CS2R R52, SRZ ;  /* 0x0000000000347805 */ /* 0x000fe4000001ff00 */
[----:B------:R-:W-:Y:S01]  /*1680*/  CS2R R54, SRZ ;  /* 0x0000000000367805 */ /* 0x000fe2000001ff00 */
[----:B------:R-:W-:Y:S01]  /*1690*/  USHF.R.U32.HI UR11, URZ, 0x4, UR11 ;  /* 0x000000043f0b7899 */ /* 0x000fe2000801160b */
[----:B------:R-:W-:-:S02]  /*16a0*/  CS2R R56, SRZ ;  /* 0x0000000000387805 */ /* 0x000fc4000001ff00 */
[----:B------:R-:W-:Y:S02]  /*16b0*/  CS2R R58, SRZ ;  /* 0x00000000003a7805 */ /* 0x000fe4000001ff00 */
[----:B------:R-:W-:Y:S01]  /*16c0*/  CS2R R60, SRZ ;  /* 0x00000000003c7805 */ /* 0x000fe2000001ff00 */
[----:B------:R-:W-:Y:S01]  /*16d0*/  ULOP3.LUT UR11, UR11, 0x3fff, URZ, 0xc0, !UPT ;  /* 0x00003fff0b0b7892 */ /* 0x000fe2000f8ec03f */
        /* <DEDUP_REMOVED lines=12> */
[----:B------:R-:W-:Y:S01]  /*17a0*/  CS2R R86, SRZ ;  /* 0x0000000000567805 */ /* 0x000fe2000001ff00 */
[----:B------:R-:W-:Y:S06]  /*17b0*/  @!P0 BRA `(.L_x_17) ;  /* 0x0000000800608947 */ /* 0x000fec0003800000 */
[----:B------:R-:W-:-:S13]  /*17c0*/  ISETP.NE.AND P1, PT, R142, 0x3, PT ;  /* 0x000000038e00780c */ /* 0x000fda0003f25270 */
[----:B------:R-:W-:Y:S05]  /*17d0*/  @!P1 BRA `(.L_x_18) ;  /* 0x0000000000049947 */ /* 0x000fea0003800000 */
[----:B------:R-:W-:Y:S01]  /*17e0*/  BPT.TRAP 0x1 ;  /* 0x000000040000795c */ /* 0x000fe20000300000 */
.L_x_18:
[----:B------:R-:W-:Y:S01]  /*17f0*/  ULEA UR6, UR5, UR10, 0x3 ;  /* 0x0000000a05067291 */ /* 0x000fe2000f8e183f */
[----:B------:R-:W-:-:S05]  /*1800*/  IMAD.U32 R12, RZ, RZ, UR4 ;  /* 0x00000004ff0c7e24 */ /* 0x000fca000f8e00ff */
[----:B------:R-:W-:-:S04]  /*1810*/  SHF.L.U32 R12, R12, 0x1f, RZ ;  /* 0x0000001f0c0c7819 */ /* 0x000fc800000006ff */
[----:B------:R0:W1:Y:S01]  /*1820*/  SYNCS.PHASECHK.TRANS64.TRYWAIT P0, [UR6], R12 ;  /* 0x0000000cff0075a7 */ /* 0x0000620008000146 */
[----:B------:R-:W-:Y:S05]  /*1830*/  @!P1 BRA `(.L_x_19) ;  /* 0x0000000000049947 */ /* 0x000fea0003800000 */
[----:B------:R-:W-:Y:S01]  /*1840*/  BPT.TRAP 0x1 ;  /* 0x000000040000795c */ /* 0x000fe20000300000 */
.L_x_19:
[----:B-1----:R-:W-:Y:S05]  /*1850*/  @P0 BRA `(.L_x_20) ;  /* 0x0000000000080947 */ /* 0x002fea0003800000 */
[----:B------:R-:W1:Y:S02]  /*1860*/  SYNCS.PHASECHK.TRANS64.TRYWAIT P0, [UR6], R12 ;  /* 0x0000000cff0075a7 */ /* 0x000e640008000146 */
[----:B-1----:R-:W-:Y:S05]  /*1870*/  @!P0 BRA `(.L_x_21) ;  /* 0x0000008000208947 */ /* 0x002fea0003800000 */
.L_x_20:
[----:B------:R-:W-:Y:S01]  /*1880*/  UIADD3 UR6, UR10, 0x1c180, URZ ;  /* 0x0001c1800a067890 */ /* 0x000fe2000fffe03f */
[----:B------:R-:W-:Y:S01]  /*1890*/  WARPGROUP.ARRIVE ;  /* 0x00000000000079c5 */ /* 0x000fe20000000000 */
[----:B------:R-:W-:Y:S01]  /*18a0*/  ULOP3.LUT UR8, UR11, 0x10000, URZ, 0xfc, !UPT ;  /* 0x000100000b087892 */ /* 0x000fe2000f8efc3f */
[----:B------:R-:W-:Y:S01]  /*18b0*/  CS2R R16, SRZ ;  /* 0x0000000000107805 */ /* 0x000fe2000001ff00 */
[----:B------:R-:W-:Y:S01]  /*18c0*/  USHF.R.U32.HI UR6, URZ, 0x4, UR6 ;  /* 0x000000043f067899 */ /* 0x000fe20008011606 */
[----:B------:R-:W-:Y:S01]  /*18d0*/  CS2R R14, SRZ ;  /* 0x00000000000e7805 */ /* 0x000fe2000001ff00 */
[----:B------:R-:W-:Y:S01]  /*18e0*/  UMOV UR13, 0x40000040 ;  /* 0x40000040000d7882 */ /* 0x000fe20000000000 */
[----:B------:R-:W-:Y:S01]  /*18f0*/  UMOV UR15, 0x40000040 ;  /* 0x40000040000f7882 */ /* 0x000fe20000000000 */
[----:B------:R-:W-:Y:S01]  /*1900*/  ULOP3.LUT UR6, UR6, 0x3fff, URZ, 0xc0, !UPT ;  /* 0x00003fff06067892 */ /* 0x000fe2000f8ec03f */
[----:B------:R-:W-:Y:S02]  /*1910*/  CS2R R18, SRZ ;  /* 0x0000000000127805 */ /* 0x000fe4000001ff00 */
[----:B------:R-:W-:-:S02]  /*1920*/  CS2R R20, SRZ ;  /* 0x0000000000147805 */ /* 0x000fc4000001ff00 */
[----:B------:R-:W-:Y:S01]  /*1930*/  CS2R R22, SRZ ;  /* 0x0000000000167805 */ /* 0x000fe2000001ff00 */
[----:B------:R-:W-:Y:S01]  /*1940*/  ULOP3.LUT UR7, UR6, 0x10000, URZ, 0xfc, !UPT ;  /* 0x0001000006077892 */ /* 0x000fe2000f8efc3f */
[----:B------:R-:W-:Y:S01]  /*1950*/  CS2R R88, SRZ ;  /* 0x0000000000587805 */ /* 0x000fe2000001ff00 */
[----:B------:R-:W-:Y:S01]  /*1960*/  ULEA UR6, UR5, UR8, 0xa ;  /* 0x0000000805067291 */ /* 0x000fe2000f8e503f */
[----:B------:R-:W-:Y:S01]  /*1970*/  CS2R R90, SRZ ;  /* 0x00000000005a7805 */ /* 0x000fe2000001ff00 */
[----:B------:R-:W-:Y:S01]  /*1980*/  ULEA UR7, UR5, UR7, 0xa ;  /* 0x0000000705077291 */ /* 0x000fe2000f8e503f */
[----:B------:R-:W-:Y:S02]  /*1990*/  CS2R R94, SRZ ;  /* 0x00000000005e7805 */ /* 0x000fe4000001ff00 */
[----:B------:R-:W-:Y:S02]  /*19a0*/  CS2R R92, SRZ ;  /* 0x00000000005c7805 */ /* 0x000fe4000001ff00 */
[----:B------:R-:W-:-:S02]  /*19b0*/  CS2R R96, SRZ ;  /* 0x0000000000607805 */ /* 0x000fc4000001ff00 */
[----:B------:R-:W-:Y:S01]  /*19c0*/  CS2R R98, SRZ ;  /* 0x0000000000627805 */ /* 0x000fe2000001ff00 */
[----:B------:R-:W-:Y:S01]  /*19d0*/  UMOV UR12, UR6 ;  /* 0x00000006000c7c82 */ /* 0x000fe20008000000 */
[----:B------:R-:W-:Y:S01]  /*19e0*/  CS2R R100, SRZ ;  /* 0x0000000000647805 */ /* 0x000fe2000001ff00 */
[----:B------:R-:W-:Y:S01]  /*19f0*/  UMOV UR14, UR7 ;  /* 0x00000007000e7c82 */ /* 0x000fe20008000000 */
[----:B------:R-:W-:Y:S01]  /*1a00*/  CS2R R102, SRZ ;  /* 0x0000000000667805 */ /* 0x000fe2000001ff00 */
[----:B------:R-:W-:Y:S01]  /*1a10*/  QGMMA.64x128x32.F32.E4M3.E4M3 R24, gdesc[UR12], RZ, !UPT ;  /* 0x01e000000c1879f3 */ /* 0x000fe2000c7008ff */
[----:B------:R-:W-:Y:S01]  /*1a20*/  UIADD3 UR12, UR6, 0x2, URZ ;  /* 0x00000002060c7890 */ /* 0x000fe2000fffe03f */
[----:B------:R-:W-:Y:S01]  /*1a30*/  CS2R R104, SRZ ;  /* 0x0000000000687805 */ /* 0x000fe2000001ff00 */
[----:B------:R-:W-:Y:S01]  /*1a40*/  UIADD3 UR14, UR7, 0x2, URZ ;  /* 0x00000002070e7890 */ /* 0x000fe2000fffe03f */
[----:B------:R-:W-:Y:S01]  /*1a50*/  CS2R R106, SRZ ;  /* 0x00000000006a7805 */ /* 0x000fe2000001ff00 */
[----:B------:R-:W-:Y:S01]  /*1a60*/  UMOV UR13, 0x40000040 ;  /* 0x40000040000d7882 */ /* 0x000fe20000000000 */
[----:B------:R-:W-:Y:S01]  /*1a70*/  UMOV UR15, 0x40000040 ;  /* 0x40000040000f7882 */ /* 0x000fe20000000000 */
        /* <DEDUP_REMOVED lines=16> */
[----:B------:R-:W-:Y:S02]  /*1b80*/  IMAD.MOV.U32 R141, RZ, RZ, RZ ;  /* 0x000000ffff8d7224 */ /* 0x000fe400078e00ff */
[----:B------:R-:W-:Y:S01]  /*1b90*/  IMAD.MOV.U32 R143, RZ, RZ, RZ ;  /* 0x000000ffff8f7224 */ /* 0x000fe200078e00ff */
[----:B------:R-:W-:Y:S01]  /*1ba0*/  QGMMA.64x128x32.F32.E4M3.E4M3 R24, gdesc[UR12], R24 ;  /* 0x01e000000c1879f3 */ /* 0x000fe20008700818 */
[----:B------:R-:W-:Y:S02]  /*1bb0*/  UIADD3 UR12, UR6, 0x4, URZ ;  /* 0x00000004060c7890 */ /* 0x000fe4000fffe03f */
[----:B------:R-:W-:Y:S01]  /*1bc0*/  UIADD3 UR14, UR7, 0x4, URZ ;  /* 0x00000004070e7890 */ /* 0x000fe2000fffe03f */
[----:B------:R-:W-:Y:S01]  /*1bd0*/  UMOV UR13, 0x40000040 ;  /* 0x40000040000d7882 */ /* 0x000fe20000000000 */
[----:B------:R-:W-:-:S07]  /*1be0*/  UMOV UR15, 0x40000040 ;  /* 0x40000040000f7882 */ /* 0x000fce0000000000 */
[----:B------:R-:W-:Y:S01]  /*1bf0*/  QGMMA.64x128x32.F32.E4M3.E4M3 R24, gdesc[UR12], R24 ;  /* 0x01e000000c1879f3 */ /* 0x000fe20008700818 */
[----:B------:R-:W-:Y:S02]  /*1c00*/  UIADD3 UR14, UR7, 0x6, URZ ;  /* 0x00000006070e7890 */ /* 0x000fe4000fffe03f */
[----:B------:R-:W-:Y:S01]  /*1c10*/  UIADD3 UR12, UR6, 0x6, URZ ;  /* 0x00000006060c7890 */ /* 0x000fe2000fffe03f */
[----:B------:R-:W-:Y:S01]  /*1c20*/  ULDC UR7, c[0x0][0x50c] ;  /* 0x0001430000077ab9 */ /* 0x000fe20000000800 */
[----:B------:R-:W-:Y:S01]  /*1c30*/  UMOV UR13, 0x40000040 ;  /* 0x40000040000d7882 */ /* 0x000fe20000000000 */
[----:B------:R-:W-:Y:S01]  /*1c40*/  UISETP.NE.AND UP0, UPT, UR7, 0x4, UPT ;  /* 0x000000040700788c */ /* 0x000fe2000bf05270 */
[----:B------:R-:W-:Y:S01]  /*1c50*/  UMOV UR15, 0x40000040 ;  /* 0x40000040000f7882 */ /* 0x000fe20000000000 */
[----:B------:R-:W-:Y:S02]  /*1c60*/  UMOV UR6, 0x4 ;  /* 0x0000000400067882 */ /* 0x000fe40000000000 */
[----:B------:R-:W-:-:S06]  /*1c70*/  USEL UR7, URZ, 0x1, UP0 ;  /* 0x000000013f077887 */ /* 0x000fcc0008000000 */
[----:B------:R-:W-:Y:S01]  /*1c80*/  ISETP.NE.AND P0, PT, RZ, UR7, PT ;  /* 0x00000007ff007c0c */ /* 0x000fe2000bf05270 */
[----:B------:R-:W-:-:S12]  /*1c90*/  QGMMA.64x128x32.F32.E4M3.E4M3 R24, gdesc[UR12], R24, gsb0 ;  /* 0x01e000000c1879f3 */ /* 0x000fd80008000818 */
[----:B------:R-:W-:Y:S05]  /*1ca0*/  @!P0 BRA `(.L_x_22) ;  /* 0x0000000400088947 */ /* 0x000fea0003800000 */
[----:B------:R-:W-:Y:S02]  /*1cb0*/  WARPGROUP.DEPBAR.LE gsb0, 0x0 ;  /* 0x00008000000079c5 */ /* 0x000fe40000010000 */
[----:B------:R-:W-:-:S01]  /*1cc0*/  FADD R143, RZ, R24 ;  /* 0x00000018ff8f7221 */ /* 0x000fc20000000000 */
[----:B------:R-:W-:Y:S01]  /*1cd0*/  FADD R138, RZ, R25 ;  /* 0x00000019ff8a7221 */ /* 0x000fe20000000000 */
        /* <DEDUP_REMOVED lines=62> */
[----:B------:R-:W-:-:S06]  /*20c0*/  UMOV UR6, URZ ;  /* 0x0000003f00067c82 */ /* 0x000fcc0008000000 */
.L_x_22:
[----:B------:R-:W-:-:S04]  /*20d0*/  UIADD3 UR18, UR5, 0x1, URZ ;  /* 0x0000000105127890 */ /* 0x000fc8000fffe03f */
[----:B------:R-:W-:-:S04]  /*20e0*/  UISETP.NE.AND UP0, UPT, UR18, 0x7, UPT ;  /* 0x000000071200788c */ /* 0x000fc8000bf05270 */
[----:B------:R-:W-:Y:S02]  /*20f0*/  USEL UR8, URZ, 0x1, UP0 ;  /* 0x000000013f087887 */ /* 0x000fe40008000000 */
[----:B------:R-:W-:Y:S02]  /*2100*/  USEL UR18, UR18, URZ, UP0 ;  /* 0x0000003f12127287 */ /* 0x000fe40008000000 */
[----:B------:R-:W-:-:S06]  /*2110*/  ULOP3.LUT UR8, UR4, UR8, URZ, 0x3c, !UPT ;  /* 0x0000000804087292 */ /* 0x000fcc000f8e3c3f */
[----:B------:R-:W-:Y:S01]  /*2120*/  IMAD.U32 R144, RZ, RZ, UR8 ;  /* 0x00000008ff907e24 */ /* 0x000fe2000f8e00ff */
[----:B------:R-:W-:-:S06]  /*2130*/  UMOV UR8, 0x1 ;  /* 0x0000000100087882 */ /* 0x000fcc0000000000 */
.L_x_17:
[----:B------:R-:W-:-:S04]  /*2140*/  UISETP.LT.AND UP0, UPT, UR9, 0x1, UPT ;  /* 0x000000010900788c */ /* 0x000fc8000bf01270 */
[----:B------:R-:W-:-:S04]  /*2150*/  USEL UR12, UR9, 0x1, UP0 ;  /* 0x00000001090c7887 */ /* 0x000fc80008000000 */
[----:B------:R-:W-:-:S04]  /*2160*/  UIADD3 UR12, UR9, -UR12, URZ ;  /* 0x8000000c090c7290 */ /* 0x000fc8000fffe03f */
[----:B------:R-:W-:-:S06]  /*2170*/  UISETP.GE.AND UP0, UPT, UR12, 0x1, UPT ;  /* 0x000000010c00788c */ /* 0x000fcc000bf06270 */
[----:B------:R-:W-:-:S13]  /*2180*/  PLOP3.LUT P0, PT, PT, PT, UP0, 0x80, 0x0 ;  /* 0x000000000000781c */ /* 0x000fda0003f0f008 */
[----:B------:R-:W-:Y:S05]  /*2190*/  @!P0 BRA `(.L_x_23) ;  /* 0x0000000800388947 */ /* 0x000fea0003800000 */
[----:B01----:R-:W-:Y:S01]  /*21a0*/  IMAD.U32 R12, RZ, RZ, UR12 ;  /* 0x0000000cff0c7e24 */ /* 0x003fe2000f8e00ff */
[----:B------:R-:W-:Y:S01]  /*21b0*/  ULDC UR19, c[0x0][0x50c] ;  /* 0x0001430000137ab9 */ /* 0x000fe20000000800 */
[----:B------:R-:W-:-:S07]  /*21c0*/  IMAD.U32 R13, RZ, RZ, UR5 ;  /* 0x00000005ff0d7e24 */ /* 0x000fce000f8e00ff */
.L_x_31:
[----:B------:R-:W-:-:S13]  /*21d0*/  ISETP.NE.AND P1, PT, R142, 0x3, PT ;  /* 0x000000038e00780c */ /* 0x000fda0003f25270 */
[----:B------:R-:W-:Y:S05]  /*21e0*/  @!P1 BRA `(.L_x_24) ;  /* 0x0000000000049947 */ /* 0x000fea0003800000 */
[----:B------:R-:W-:Y:S01]  /*21f0*/  BPT.TRAP 0x1 ;  /* 0x000000040000795c */ /* 0x000fe20000300000 */
.L_x_24:
[----:B------:R-:W0:Y:S01]  /*2200*/  S2UR UR12, SR_CgaCtaId ;  /* 0x00000000000c79c3 */ /* 0x000e220000008800 */
[----:B------:R-:W-:Y:S01]  /*2210*/  UMOV UR10, 0x400 ;  /* 0x00000400000a7882 */ /* 0x000fe20000000000 */
[----:B------:R-:W-:Y:S01]  /*2220*/  SHF.L.U32 R140, R144, 0x1f, RZ ;  /* 0x0000001f908c7819 */ /* 0x000fe200000006ff */
[----:B0-----:R-:W-:-:S04]  /*2230*/  ULEA UR10, UR12, UR10, 0x18 ;  /* 0x0000000a0c0a7291 */ /* 0x001fc8000f8ec03f */
[----:B------:R-:W-:-:S09]  /*2240*/  ULEA UR12, UR18, UR10, 0x3 ;  /* 0x0000000a120c7291 */ /* 0x000fd2000f8e183f */
[----:B------:R0:W1:Y:S01]  /*2250*/  SYNCS.PHASECHK.TRANS64.TRYWAIT P0, [UR12], R140 ;  /* 0x0000008cff0075a7 */ /* 0x000062000800014c */
[----:B------:R-:W-:Y:S05]  /*2260*/  @!P1 BRA `(.L_x_25) ;  /* 0x0000000000049947 */ /* 0x000fea0003800000 */
[----:B------:R-:W-:Y:S01]  /*2270*/  BPT.TRAP 0x1 ;  /* 0x000000040000795c */ /* 0x000fe20000300000 */
.L_x_25:
[----:B-1----:R-:W-:Y:S05]  /*2280*/  @P0 BRA `(.L_x_26) ;  /* 0x0000000000080947 */ /* 0x002fea0003800000 */
[----:B------:R-:W1:Y:S02]  /*2290*/  SYNCS.PHASECHK.TRANS64.TRYWAIT P0, [UR12], R140 ;  /* 0x0000008cff0075a7 */ /* 0x000e64000800014c */
[----:B-1----:R-:W-:Y:S05]  /*22a0*/  @!P0 BRA `(.L_x_27) ;  /* 0x0000007400ac8947 */ /* 0x002fea0003800000 */
.L_x_26:
[----:B------:R-:W-:Y:S01]  /*22b0*/  UIADD3 UR12, UR10, 0x1c180, URZ ;  /* 0x0001c1800a0c7890 */ /* 0x000fe2000fffe03f */
[----:B------:R-:W-:Y:S01]  /*22c0*/  WARPGROUP.ARRIVE ;  /* 0x00000000000079c5 */ /* 0x000fe20000000000 */
[----:B------:R-:W-:Y:S02]  /*22d0*/  UISETP.NE.AND UP0, UPT, UR7, URZ, UPT ;  /* 0x0000003f0700728c */ /* 0x000fe4000bf05270 */
[----:B------:R-:W-:Y:S02]  /*22e0*/  USHF.R.U32.HI UR12, URZ, 0x4, UR12 ;  /* 0x000000043f0c7899 */ /* 0x000fe4000801160c */
[----:B------:R-:W-:Y:S02]  /*22f0*/  USEL UR8, UR8, URZ, !UP0 ;  /* 0x0000003f08087287 */ /* 0x000fe4000c000000 */
[----:B------:R-:W-:Y:S02]  /*2300*/  ULOP3.LUT UR12, UR12, 0x3fff, URZ, 0xc0, !UPT ;  /* 0x00003fff0c0c7892 */ /* 0x000fe4000f8ec03f */
[----:B------:R-:W-:-:S02]  /*2310*/  UISETP.NE.U32.AND UP0, UPT, UR8, URZ, UPT ;  /* 0x0000003f0800728c */ /* 0x000fc4000bf05070 */
[----:B------:R-:W-:Y:S02]  /*2320*/  ULOP3.LUT UR7, UR11, 0x10000, URZ, 0xfc, !UPT ;  /* 0x000100000b077892 */ /* 0x000fe4000f8efc3f */
[----:B------:R-:W-:Y:S02]  /*2330*/  ULOP3.LUT UR8, UR12, 0x10000, URZ, 0xfc, !UPT ;  /* 0x000100000c087892 */ /* 0x000fe4000f8efc3f */
[----:B------:R-:W-:Y:S02]  /*2340*/  ULEA UR7, UR18, UR7, 0xa ;  /* 0x0000000712077291 */ /* 0x000fe4000f8e503f */
[----:B------:R-:W-:Y:S01]  /*2350*/  ULEA UR8, UR18, UR8, 0xa ;  /* 0x0000000812087291 */ /* 0x000fe2000f8e503f */
[----:B------:R-:W-:Y:S01]  /*2360*/  UMOV UR13, 0x40000040 ;  /* 0x40000040000d7882 */ /* 0x000fe20000000000 */
[----:B------:R-:W-:Y:S01]  /*2370*/  UMOV UR15, 0x40000040 ;  /* 0x40000040000f7882 */ /* 0x000fe20000000000 */
[----:B------:R-:W-:Y:S02]  /*2380*/  UIADD3 UR6, UR6, 0x4, URZ ;  /* 0x0000000406067890 */ /* 0x000fe4000fffe03f */
[----:B------:R-:W-:-:S02]  /*2390*/  UMOV UR12, UR7 ;  /* 0x00000007000c7c82 */ /* 0x000fc40008000000 */
[----:B------:R-:W-:Y:S02]  /*23a0*/  UMOV UR14, UR8 ;  /* 0x00000008000e7c82 */ /* 0x000fe40008000000 */
[----:B------:R-:W-:Y:S01]  /*23b0*/  QGMMA.64x128x32.F32.E4M3.E4M3 R24, gdesc[UR12], R24, UP0 ;  /* 0x01e000000c1879f3 */ /* 0x000fe2000bf00818 */
[----:B------:R-:W-:Y:S02]  /*23c0*/  UIADD3 UR12, UR7, 0x2, URZ ;  /* 0x00000002070c7890 */ /* 0x000fe4000fffe03f */
[----:B------:R-:W-:Y:S01]  /*23d0*/  UIADD3 UR14, UR8, 0x2, URZ ;  /* 0x00000002080e7890 */ /* 0x000fe2000fffe03f */
[----:B------:R-:W-:Y:S01]  /*23e0*/  UMOV UR13, 0x40000040 ;  /* 0x40000040000d7882 */ /* 0x000fe20000000000 */
[----:B------:R-:W-:Y:S01]  /*23f0*/  UMOV UR15, 0x40000040 ;  /* 0x40000040000f7882 */ /* 0x000fe20000000000 */
[----:B------:R-:W-:-:S06]  /*2400*/  UISETP.NE.AND UP0, UPT, UR6, UR19, UPT ;  /* 0x000000130600728c */ /* 0x000fcc000bf05270 */
        /* <DEDUP_REMOVED lines=8> */
[----:B------:R-:W-:Y:S01]  /*2490*/  UMOV UR13, 0x40000040 ;  /* 0x40000040000d7882 */ /* 0x000fe20000000000 */
[----:B------:R-:W-:Y:S01]  /*24a0*/  UMOV UR15, 0x40000040 ;  /* 0x40000040000f7882 */ /* 0x000fe20000000000 */
[----:B------:R-:W-:-:S06]  /*24b0*/  USEL UR7, URZ, 0x1, UP0 ;  /* 0x000000013f077887 */ /* 0x000fcc0008000000 */
[----:B------:R-:W-:Y:S01]  /*24c0*/  ISETP.NE.AND P0, PT, RZ, UR7, PT ;  /* 0x00000007ff007c0c */ /* 0x000fe2000bf05270 */
[----:B------:R-:W-:Y:S03]  /*24d0*/  QGMMA.64x128x32.F32.E4M3.E4M3 R24, gdesc[UR12], R24, gsb0 ;  /* 0x01e000000c1879f3 */ /* 0x000fe60008000818 */
[----:B------:R-:W-:-:S09]  /*24e0*/  WARPGROUP.DEPBAR.LE gsb0, 0x1 ;  /* 0x00008000000079c5 */ /* 0x000fd20000010100 */
[----:B------:R-:W-:Y:S05]  /*24f0*/  @!P0 BRA `(.L_x_28) ;  /* 0x0000000400088947 */ /* 0x000fea0003800000 */
[----:B------:R-:W-:Y:S02]  /*2500*/  WARPGROUP.DEPBAR.LE gsb0, 0x0 ;  /* 0x00008000000079c5 */ /* 0x000fe40000010000 */
[----:B------:R-:W-:-:S01]  /*2510*/  FADD R143, R24, R143 ;  /* 0x0000008f188f7221 */ /* 0x000fc20000000000 */
[----:B------:R-:W-:Y:S01]  /*2520*/  FADD R138, R25, R138 ;  /* 0x0000008a198a7221 */ /* 0x000fe20000000000 */
        /* <DEDUP_REMOVED lines=62> */
[----:B------:R-:W-:-:S06]  /*2910*/  UMOV UR6, URZ ;  /* 0x0000003f00067c82 */ /* 0x000fcc0008000000 */
.L_x_28:
[----:B------:R-:W-:Y:S05]  /*2920*/  @!P1 BRA `(.L_x_29) ;  /* 0x0000000000049947 */ /* 0x000fea0003800000 */
[----:B------:R-:W-:Y:S01]  /*2930*/  BPT.TRAP 0x1 ;  /* 0x000000040000795c */ /* 0x000fe20000300000 */
.L_x_29:
[----:B------:R-:W-:-:S13]  /*2940*/  ISETP.NE.AND P0, PT, R6, RZ, PT ;  /* 0x000000ff0600720c */ /* 0x000fda0003f05270 */
[----:B01----:R-:W-:-:S05]  /*2950*/  @P0 LEA R140, R13, UR10, 0x3 ;  /* 0x0000000a0d8c0c11 */ /* 0x003fca000f8e18ff */
[----:B------:R-:W-:-:S05]  /*2960*/  @P0 VIADD R140, R140, 0x38 ;  /* 0x000000388c8c0836 */ /* 0x000fca0000000000 */
[----:B------:R-:W-:-:S04]  /*2970*/  @P0 PRMT R140, R5, 0x654, R140 ;  /* 0x00000654058c0816 */ /* 0x000fc8000000008c */
[----:B------:R0:W-:Y:S01]  /*2980*/  @P0 SYNCS.ARRIVE.TRANS64.RED.A1T0 RZ, [R140+URZ], RZ ;  /* 0x000000ff8cff09a7 */ /* 0x0001e2000810043f */
[----:B------:R-:W-:-:S13]  /*2990*/  ISETP.GT.U32.AND P0, PT, R4, 0x1, PT ;  /* 0x000000010400780c */ /* 0x000fda0003f04070 */
[----:B0-----:R-:W-:Y:S05]  /*29a0*/  @P0 BRA `(.L_x_30) ;  /* 0x0000000000040947 */ /* 0x001fea0003800000 */
[----:B------:R-:W-:Y:S01]  /*29b0*/  BPT.TRAP 0x1 ;  /* 0x000000040000795c */ /* 0x000fe20000300000 */
.L_x_30:
[----:B------:R-:W-:Y:S01]  /*29c0*/  UIADD3 UR18, UR18, 0x1, URZ ;  /* 0x0000000112127890 */ /* 0x000fe2000fffe03f */
[C---:B------:R-:W-:Y:S01]  /*29d0*/  ISETP.GT.AND P1, PT, R12.reuse, 0x1, PT ;  /* 0x000000010c00780c */ /* 0x040fe20003f24270 */
[----:B------:R-:W-:Y:S02]  /*29e0*/  VIADD R13, R13, 0x1 ;  /* 0x000000010d0d7836 */ /* 0x000fe40000000000 */
[----:B------:R-:W-:Y:S01]  /*29f0*/  UISETP.NE.AND UP0, UPT, UR18, 0x7, UPT ;  /* 0x000000071200788c */ /* 0x000fe2000bf05270 */
[----:B------:R-:W-:Y:S02]  /*2a00*/  VIADD R12, R12, 0xffffffff ;  /* 0xffffffff0c0c7836 */ /* 0x000fe40000000000 */
[C---:B------:R-:W-:Y:S01]  /*2a10*/  ISETP.NE.AND P0, PT, R13.reuse, 0x7, PT ;  /* 0x000000070d00780c */ /* 0x040fe20003f05270 */
[----:B------:R-:W-:Y:S02]  /*2a20*/  USEL UR8, URZ, 0x1, UP0 ;  /* 0x000000013f087887 */ /* 0x000fe40008000000 */
[----:B------:R-:W-:Y:S01]  /*2a30*/  USEL UR18, UR18, URZ, UP0 ;  /* 0x0000003f12127287 */ /* 0x000fe20008000000 */
[----:B------:R-:W-:-:S03]  /*2a40*/  SEL R13, R13, RZ, P0 ;  /* 0x000000ff0d0d7207 */ /* 0x000fc60000000000 */
[----:B------:R-:W-:Y:S01]  /*2a50*/  LOP3.LUT R144, R144, UR8, RZ, 0x3c, !PT ;  /* 0x0000000890907c12 */ /* 0x000fe2000f8e3cff */
[----:B------:R-:W-:Y:S01]  /*2a60*/  UMOV UR8, 0x1 ;  /* 0x0000000100087882 */ /* 0x000fe20000000000 */
[----:B------:R-:W-:Y:S06]  /*2a70*/  @P1 BRA `(.L_x_31) ;  /* 0xfffffff400d41947 */ /* 0x000fec000383ffff */
.L_x_23:
[----:B------:R-:W-:Y:S01]  /*2a80*/  UISETP.NE.AND UP0, UPT, UR6, URZ, UPT ;  /* 0x0000003f0600728c */ /* 0x000fe2000bf05270 */
[----:B01----:R-:W0:Y:S03]  /*2a90*/  LDC R12, c[0x0][0x28c] ;  /* 0x0000a300ff0c7b82 */ /* 0x003e260000000800 */
[----:B------:R-:W-:-:S06]  /*2aa0*/  USEL UR6, URZ, 0x1, !UP0 ;  /* 0x000000013f067887 */ /* 0x000fcc000c000000 */
[----:B------:R-:W-:Y:S02]  /*2ab0*/  ISETP.NE.AND P0, PT, RZ, UR6, PT ;  /* 0x00000006ff007c0c */ /* 0x000fe4000bf05270 */
[----:B0-----:R-:W-:-:S11]  /*2ac0*/  ISETP.GE.AND P1, PT, R12, 0x1, PT ;  /* 0x000000010c00780c */ /* 0x001fd60003f26270 */
[----:B------:R-:W-:Y:S05]  /*2ad0*/  @!P0 BRA `(.L_x_32) ;  /* 0x0000000400048947 */ /* 0x000fea0003800000 */
[----:B------:R-:W-:Y:S02]  /*2ae0*/  WARPGROUP.DEPBAR.LE gsb0, 0x0 ;  /* 0x00008000000079c5 */ /* 0x000fe40000010000 */
[----:B------:R-:W-:Y:S01]  /*2af0*/  FADD R143, R24, R143 ;  /* 0x0000008f188f7221 */ /* 0x000fe20000000000 */
        /* <DEDUP_REMOVED lines=62> */
[----:B------:R-:W-:-:S07]  /*2ee0*/  FADD R16, R16, R87 ;  /* 0x0000005710107221 */ /* 0x000fce0000000000 */
.L_x_32:
[----:B------:R-:W-:Y:S02]  /*2ef0*/  WARPGROUP.DEPBAR.LE gsb0, 0x0 ;  /* 0x00008000000079c5 */ /* 0x000fe40000010000 */
[----:B------:R-:W-:Y:S05]  /*2f00*/  @!P1 BRA `(.L_x_33) ;  /* 0x00000000005c9947 */ /* 0x000fea0003800000 */
[----:B------:R-:W-:-:S13]  /*2f10*/  ISETP.NE.AND P0, PT, R142, 0x3, PT ;  /* 0x000000038e00780c */ /* 0x000fda0003f05270 */
[----:B------:R-:W-:Y:S05]  /*2f20*/  @!P0 BRA `(.L_x_34) ;  /* 0x0000000000048947 */ /* 0x000fea0003800000 */
[----:B------:R-:W-:Y:S01]  /*2f30*/  BPT.TRAP 0x1 ;  /* 0x000000040000795c */ /* 0x000fe20000300000 */
.L_x_34:
[----:B------:R-:W-:Y:S01]  /*2f40*/  ISETP.NE.AND P0, PT, R6, RZ, PT ;  /* 0x000000ff0600720c */ /* 0x000fe20003f05270 */
[----:B------:R-:W-:Y:S01]  /*2f50*/  BSSY B0, `(.L_x_35) ;  /* 0x0000010000007945 */ /* 0x000fe20003800000 */
[----:B------:R-:W-:-:S11]  /*2f60*/  ISETP.GT.U32.AND P1, PT, R4, 0x1, PT ;  /* 0x000000010400780c */ /* 0x000fd60003f24070 */
[----:B------:R-:W-:Y:S05]  /*2f70*/  @!P0 BRA `(.L_x_36) ;  /* 0x0000000000348947 */ /* 0x000fea0003800000 */
[----:B------:R-:W-:-:S04]  /*2f80*/  UISETP.LT.AND UP0, UPT, UR9, 0x1, UPT ;  /* 0x000000010900788c */ /* 0x000fc8000bf01270 */
[----:B------:R-:W-:-:S04]  /*2f90*/  USEL UR8, UR9, 0x1, UP0 ;  /* 0x0000000109087887 */ /* 0x000fc80008000000 */
[----:B------:R-:W-:-:S04]  /*2fa0*/  UIADD3 UR8, UR5, UR9, -UR8 ;  /* 0x0000000905087290 */ /* 0x000fc8000fffe808 */
[----:B------:R-:W-:-:S04]  /*2fb0*/  UIMAD.WIDE.U32 UR6, UR8, 0x24924925, URZ ;  /* 0x24924925080678a5 */ /* 0x000fc8000f8e003f */
[----:B------:R-:W-:-:S04]  /*2fc0*/  UIADD3 UR6, UR8, -UR7, URZ ;  /* 0x8000000708067290 */ /* 0x000fc8000fffe03f */
[----:B------:R-:W-:-:S04]  /*2fd0*/  ULEA.HI UR6, UR6, UR7, URZ, 0x1f ;  /* 0x0000000706067291 */ /* 0x000fc8000f8ff83f */
[----:B------:R-:W-:-:S04]  /*2fe0*/  USHF.R.U32.HI UR6, URZ, 0x2, UR6 ;  /* 0x000000023f067899 */ /* 0x000fc80008011606 */
[----:B------:R-:W-:-:S04]  /*2ff0*/  UIMAD UR6, UR6, -0x7, UR8 ;  /* 0xfffffff9060678a4 */ /* 0x000fc8000f8e0208 */
[----:B------:R-:W-:-:S04]  /*3000*/  ULEA UR6, UR6, UR10, 0x3 ;  /* 0x0000000a06067291 */ /* 0x000fc8000f8e183f */
[----:B------:R-:W-:-:S06]  /*3010*/  UIADD3 UR6, UR6, 0x38, URZ ;  /* 0x0000003806067890 */ /* 0x000fcc000fffe03f */
[----:B------:R-:W-:-:S05]  /*3020*/  IMAD.U32 R12, RZ, RZ, UR6 ;  /* 0x00000006ff0c7e24 */ /* 0x000fca000f8e00ff */
[----:B------:R-:W-:-:S04]  /*3030*/  PRMT R12, R5, 0x654, R12 ;  /* 0x00000654050c7816 */ /* 0x000fc8000000000c */
[----:B------:R0:W-:Y:S03]  /*3040*/  SYNCS.ARRIVE.TRANS64.RED.A1T0 RZ, [R12+URZ], RZ ;  /* 0x000000ff0cff79a7 */ /* 0x0001e6000810043f */
.L_x_36:
[----:B------:R-:W-:Y:S05]  /*3050*/  BSYNC B0 ;  /* 0x0000000000007941 */ /* 0x000fea0003800000 */
.L_x_35:
[----:B------:R-:W-:Y:S05]  /*3060*/  @P1 BRA `(.L_x_33) ;  /* 0x0000000000041947 */ /* 0x000fea0003800000 */
[----:B------:R-:W-:Y:S01]  /*3070*/  BPT.TRAP 0x1 ;  /* 0x000000040000795c */ /* 0x000fe20000300000 */
.L_x_33:
[----:B------:R-:W1:Y:S01]  /*3080*/  LDC R26, c[0x0][0x288] ;  /* 0x0000a200ff1a7b82 */ /* 0x000e620000000800 */
[--C-:B0-----:R-:W-:Y:S01]  /*3090*/  SHF.R.U32.HI R12, RZ, 0x2, R0.reuse ;  /* 0x00000002ff0c7819 */ /* 0x101fe20000011600 */
[----:B------:R-:W-:Y:S01]  /*30a0*/  UIADD3 UR8, UR9, UR5, URZ ;  /* 0x0000000509087290 */ /* 0x000fe2000fffe03f */
[----:B------:R-:W-:Y:S01]  /*30b0*/  SHF.R.U32.HI R25, RZ, 0x7, R0 ;  /* 0x00000007ff197819 */ /* 0x000fe20000011600 */
[----:B------:R-:W-:Y:S01]  /*30c0*/  IMAD.SHL.U32 R29, R11, 0x80, RZ ;  /* 0x000000800b1d7824 */ /* 0x000fe200078e00ff */
[----:B------:R-:W-:Y:S01]  /*30d0*/  LOP3.LUT R13, R12, 0x7, RZ, 0xc0, !PT ;  /* 0x000000070c0d7812 */ /* 0x000fe200078ec0ff */
[----:B------:R-:W-:Y:S01]  /*30e0*/  UISETP.GT.U32.AND UP0, UPT, UR8, 0x6, UPT ;  /* 0x000000060800788c */ /* 0x000fe2000bf04070 */
[----:B------:R-:W-:Y:S01]  /*30f0*/  LOP3.LUT R24, R0, 0x60, RZ, 0xc0, !PT ;  /* 0x0000006000187812 */ /* 0x000fe200078ec0ff */
[----:B------:R-:W-:Y:S01]  /*3100*/  UIMAD.WIDE.U32 UR6, UR8, 0x24924925, URZ ;  /* 0x24924925080678a5 */ /* 0x000fe2000f8e003f */
[----:B------:R-:W-:Y:S01]  /*3110*/  LOP3.LUT R12, R25, 0x1, RZ, 0xc0, !PT ;  /* 0x00000001190c7812 */ /* 0x000fe200078ec0ff */
[----:B------:R-:W-:Y:S01]  /*3120*/  IMAD.SHL.U32 R31, R10, 0x80, RZ ;  /* 0x000000800a1f7824 */ /* 0x000fe200078e00ff */
[----:B------:R-:W-:Y:S01]  /*3130*/  SHF.R.U32.HI R28, RZ, 0x1, R24 ;  /* 0x00000001ff1c7819 */ /* 0x000fe20000011618 */
[----:B------:R-:W-:Y:S01]  /*3140*/  ULDC UR12, c[0x0][0x284] ;  /* 0x0000a100000c7ab9 */ /* 0x000fe20000000800 */
[----:B------:R-:W-:Y:S01]  /*3150*/  UISETP.LT.U32.AND UP0, UPT, UR9, 0x7, UP0 ;  /* 0x000000070900788c */ /* 0x000fe20008701070 */
[----:B------:R-:W-:Y:S01]  /*3160*/  IMAD.SHL.U32 R24, R12, 0x40, RZ ;  /* 0x000000400c187824 */ /* 0x000fe200078e00ff */
[----:B------:R-:W-:Y:S01]  /*3170*/  IADD3 R25, RZ, -R28, -R13 ;  /* 0x8000001cff197210 */ /* 0x000fe20007ffe80d */
[----:B------:R-:W-:Y:S01]  /*3180*/  UIADD3 UR5, UR8, -UR7, URZ ;  /* 0x8000000708057290 */ /* 0x000fe2000fffe03f */
[----:B------:R-:W-:Y:S01]  /*3190*/  SHF.R.S32.HI R34, RZ, 0x1f, R7 ;  /* 0x0000001fff227819 */ /* 0x000fe20000011407 */
[----:B------:R-:W-:Y:S01]  /*31a0*/  UISETP.GE.U32.AND UP1, UPT, UR9, 0x7, UPT ;  /* 0x000000070900788c */ /* 0x000fe2000bf26070 */
[----:B------:R-:W-:Y:S01]  /*31b0*/  LOP3.LUT R13, R24, 0x40, R13, 0xe2, !PT ;  /* 0x00000040180d7812 */ /* 0x000fe200078ee20d */
[----:B------:R-:W-:Y:S01]  /*31c0*/  IMAD.SHL.U32 R24, R0, 0x2, RZ ;  /* 0x0000000200187824 */ /* 0x000fe200078e00ff */
[----:B------:R-:W-:Y:S01]  /*31d0*/  USEL UR6, URZ, 0x1, !UP0 ;  /* 0x000000013f067887 */ /* 0x000fe2000c000000 */
[----:B------:R-:W-:Y:S01]  /*31e0*/  IMAD R30, R12, -0x40, R25 ;  /* 0xffffffc00c1e7824 */ /* 0x000fe200078e0219 */
[----:B------:R-:W-:Y:S01]  /*31f0*/  LOP3.LUT R12, R0, 0x3, RZ, 0xc0, !PT ;  /* 0x00000003000c7812 */ /* 0x000fe200078ec0ff */
[----:B------:R-:W-:Y:S01]  /*3200*/  ULEA.HI UR5, UR5, UR7, URZ, 0x1f ;  /* 0x0000000705057291 */ /* 0x000fe2000f8ff83f */
[C---:B-1----:R-:W-:Y:S01]  /*3210*/  ISETP.GE.AND P0, PT, R29.reuse, R26, PT ;  /* 0x0000001a1d00720c */ /* 0x042fe20003f06270 */
[----:B------:R-:W-:Y:S01]  /*3220*/  ULDC.64 UR10, c[0x0][0x5d0] ;  /* 0x00017400000a7ab9 */ /* 0x000fe20000000a00 */
[----:B------:R-:W-:Y:S01]  /*3230*/  LOP3.LUT R24, R29, 0x6, R24, 0xf8, !PT ;  /* 0x000000061d187812 */ /* 0x000fe200078ef818 */
[----:B------:R-:W-:Y:S01]  /*3240*/  IMAD R32, R34, UR10, RZ ;  /* 0x0000000a22207c24 */ /* 0x000fe2000f8e02ff */
[C---:B------:R-:W-:Y:S01]  /*3250*/  ISETP.GE.OR P0, PT, R31.reuse, UR12, P0 ;  /* 0x0000000c1f007c0c */ /* 0x040fe20008706670 */
[----:B------:R-:W-:Y:S01]  /*3260*/  ULOP3.LUT UR4, UR4, UR6, URZ, 0x3c, !UPT ;  /* 0x0000000604047292 */ /* 0x000fe2000f8e3c3f */
[----:B------:R-:W-:Y:S01]  /*3270*/  SHF.R.S32.HI R25, RZ, 0x1f, R24 ;  /* 0x0000001fff197819 */ /* 0x000fe20000011418 */
[----:B------:R-:W-:Y:S01]  /*3280*/  USHF.R.U32.HI UR5, URZ, 0x2, UR5 ;  /* 0x000000023f057899 */ /* 0x000fe20008011605 */
[----:B------:R-:W-:Y:S01]  /*3290*/  IMAD R12, R12, -0x2, R26 ;  /* 0xfffffffe0c0c7824 */ /* 0x000fe200078e021a */
[----:B------:R-:W-:Y:S01]  /*32a0*/  IADD3 R36, -R31, UR12, R30 ;  /* 0x0000000c1f247c10 */ /* 0x000fe2000fffe11e */
[----:B------:R-:W-:Y:S01]  /*32b0*/  IMAD.WIDE R26, R10, 0x80, RZ ;  /* 0x000000800a1a7825 */ /* 0x000fe200078e02ff */
[----:B------:R-:W-:-:S02]  /*32c0*/  @UP1 ULOP3.LUT UR4, UR4, 0x1, UR5, 0x78, !UPT ;  /* 0x0000000104041892 */ /* 0x000fc4000f8e7805 */
[----:B------:R-:W-:Y:S01]  /*32d0*/  UIMAD UR5, UR5, -0x7, UR8 ;  /* 0xfffffff9050578a4 */ /* 0x000fe2000f8e0208 */
[C---:B------:R-:W-:Y:S01]  /*32e0*/  IMAD R33, R7.reuse, UR11, R32 ;  /* 0x0000000b07217c24 */ /* 0x040fe2000f8e0220 */
[----:B------:R-:W-:Y:S01]  /*32f0*/  LOP3.LUT R35, R26, R13, R28, 0xfe, !PT ;  /* 0x0000000d1a237212 */ /* 0x000fe200078efe1c */
[----:B------:R-:W-:-:S04]  /*3300*/  IMAD.WIDE.U32 R10, R7, UR10, R24 ;  /* 0x0000000a070a7c25 */ /* 0x000fc8000f8e0018 */
[----:B------:R-:W-:Y:S02]  /*3310*/  IMAD.IADD R11, R11, 0x1, R33 ;  /* 0x000000010b0b7824 */ /* 0x000fe400078e0221 */
[----:B------:R-:W-:Y:S02]  /*3320*/  IMAD.IADD R29, R12, 0x1, -R29 ;  /* 0x000000010c1d7824 */ /* 0x000fe400078e0a1d */
[----:B------:R-:W-:Y:S01]  /*3330*/  IMAD.MOV.U32 R28, RZ, RZ, -0x1 ;  /* 0xffffffffff1c7424 */ /* 0x000fe200078e00ff */
[----:B------:R-:W-:Y:S06]  /*3340*/  @P0 BRA `(.L_x_37) ;  /* 0x0000004400a40947 */ /* 0x000fec0003800000 */
[----:B------:R-:W0:Y:S01]  /*3350*/  LDC.64 R32, c[0x0][0x5c8] ;  /* 0x00017200ff207b82 */ /* 0x000e220000000a00 */
[----:B------:R-:W-:Y:S01]  /*3360*/  ULDC.64 UR6, c[0x0][0x5c0] ;  /* 0x0001700000067ab9 */ /* 0x000fe20000000a00 */
[----:B------:R-:W-:Y:S01]  /*3370*/  BSSY B0, `(.L_x_37) ;  /* 0x0000466000007945 */ /* 0x000fe20003800000 */
[-C--:B0-----:R-:W-:Y:S02]  /*3380*/  IMAD R12, R27, R32.reuse, RZ ;  /* 0x000000201b0c7224 */ /* 0x081fe400078e02ff */
[----:B------:R-:W-:-:S04]  /*3390*/  IMAD.WIDE.U32 R10, R35, R32, R10 ;  /* 0x00000020230a7225 */ /* 0x000fc800078e000a */
[----:B------:R-:W-:Y:S01]  /*33a0*/  IMAD R31, R35, R33, R12 ;  /* 0x00000021231f7224 */ /* 0x000fe200078e020c */
[----:B------:R-:W-:Y:S02]  /*33b0*/  LEA R13, P0, R32, R10, 0x3 ;  /* 0x0000000a200d7211 */ /* 0x000fe400078018ff */
[----:B------:R-:W-:Y:S01]  /*33c0*/  IADD3 R12, P1, R10, UR6, RZ ;  /* 0x000000060a0c7c10 */ /* 0x000fe2000ff3e0ff */
[----:B------:R-:W-:Y:S01]  /*33d0*/  IMAD.IADD R31, R11, 0x1, R31 ;  /* 0x000000010b1f7824 */ /* 0x000fe200078e021f */
[----:B------:R-:W-:-:S04]  /*33e0*/  IADD3 R10, P3, R13, UR6, RZ ;  /* 0x000000060d0a7c10 */ /* 0x000fc8000ff7e0ff */
[----:B------:R-:W-:Y:S02]  /*33f0*/  LEA.HI.X R11, R32, R31, R33, 0x3, P0 ;  /* 0x0000001f200b7211 */ /* 0x000fe400000f1c21 */
[----:B---3-5:R-:W-:Y:S02]  /*3400*/  FSETP.NEU.AND P0, PT, R9, RZ, PT ;  /* 0x000000ff0900720b */ /* 0x028fe40003f0d000 */
[----:B------:R-:W-:Y:S02]  /*3410*/  IADD3.X R13, R31, UR7, RZ, P1, !PT ;  /* 0x000000071f0d7c10 */ /* 0x000fe40008ffe4ff */
[----:B------:R-:W-:-:S09]  /*3420*/  IADD3.X R11, R11, UR7, RZ, P3, !PT ;  /* 0x000000070b0b7c10 */ /* 0x000fd20009ffe4ff */
[----:B------:R-:W-:Y:S05]  /*3430*/  @!P0 BRA `(.L_x_38) ;  /* 0x00000034005c8947 */ /* 0x000fea0003800000 */
[----:B------:R-:W-:Y:S01]  /*3440*/  ULDC.64 UR6, c[0x0][0x5b8] ;  /* 0x00016e0000067ab9 */ /* 0x000fe20000000a00 */
[----:B------:R-:W-:Y:S01]  /*3450*/  ISETP.GE.AND P0, PT, R36, 0x1, PT ;  /* 0x000000012400780c */ /* 0x000fe20003f06270 */
[----:B------:R-:W-:Y:S01]  /*3460*/  IMAD R32, R34, UR6, RZ ;  /* 0x0000000622207c24 */ /* 0x000fe2000f8e02ff */
[----:B------:R-:W-:Y:S01]  /*3470*/  ULDC.64 UR10, c[0x0][0x5a8] ;  /* 0x00016a00000a7ab9 */ /* 0x000fe20000000a00 */
[----:B------:R-:W-:Y:S01]  /*3480*/  IMAD.WIDE.U32 R30, R7, UR6, R24 ;  /* 0x00000006071e7c25 */ /* 0x000fe2000f8e0018 */
[----:B------:R-:W-:Y:S01]  /*3490*/  ISETP.LT.OR P4, PT, R29, 0x1, !P0 ;  /* 0x000000011d00780c */ /* 0x000fe20004781670 */
[----:B------:R-:W-:Y:S02]  /*34a0*/  BSSY B1, `(.L_x_39) ;  /* 0x000000c000017945 */ /* 0x000fe40003800000 */
[----:B------:R-:W-:Y:S01]  /*34b0*/  IMAD R7, R7, UR7, R32 ;  /* 0x0000000707077c24 */ /* 0x000fe2000f8e0220 */
[----:B------:R-:W-:-:S03]  /*34c0*/  ULDC.64 UR6, c[0x0][0x5b0] ;  /* 0x00016c0000067ab9 */ /* 0x000fc60000000a00 */
[----:B------:R-:W-:Y:S02]  /*34d0*/  IMAD.IADD R31, R31, 0x1, R7 ;  /* 0x000000011f1f7824 */ /* 0x000fe400078e0207 */
[----:B------:R-:W-:Y:S02]  /*34e0*/  IMAD R7, R27, UR6, RZ ;  /* 0x000000061b077c24 */ /* 0x000fe4000f8e02ff */
[----:B------:R-:W-:-:S04]  /*34f0*/  IMAD.WIDE.U32 R24, R35, UR6, R30 ;  /* 0x0000000623187c25 */ /* 0x000fc8000f8e001e */
[----:B------:R-:W-:Y:S01]  /*3500*/  IMAD R7, R35, UR7, R7 ;  /* 0x0000000723077c24 */ /* 0x000fe2000f8e0207 */
[----:B------:R-:W-:-:S04]  /*3510*/  IADD3 R24, P1, R24, UR10, RZ ;  /* 0x0000000a18187c10 */ /* 0x000fc8000ff3e0ff */
[--C-:B------:R-:W-:Y:S02]  /*3520*/  IADD3.X R25, R25, UR11, R7.reuse, P1, !PT ;  /* 0x0000000b19197c10 */ /* 0x100fe40008ffe407 */
[----:B------:R-:W-:Y:S01]  /*3530*/  PRMT R7, RZ, 0x7610, R7 ;  /* 0x00007610ff077816 */ /* 0x000fe20000000007 */
[----:B------:R-:W-:Y:S06]  /*3540*/  @P4 BRA `(.L_x_40) ;  /* 0x0000000000044947 */ /* 0x000fec0003800000 */
[----:B------:R0:W5:Y:S02]  /*3550*/  LDG.E.U8 R7, desc[UR16][R24.64] ;  /* 0x0000001018077981 */ /* 0x000164000c1e1100 */
.L_x_40:
[----:B------:R-:W-:Y:S05]  /*3560*/  BSYNC B1 ;  /* 0x0000000000017941 */ /* 0x000fea0003800000 */
.L_x_39:
[----:B-----5:R-:W-:Y:S01]  /*3570*/  LOP3.LUT R7, R7, 0xff, RZ, 0xc0, !PT ;  /* 0x000000ff07077812 */ /* 0x020fe200078ec0ff */
[----:B------:R-:W-:Y:S01]  /*3580*/  BSSY B1, `(.L_x_41) ;  /* 0x000000b000017945 */ /* 0x000fe20003800000 */
[----:B------:R-:W-:Y:S02]  /*3590*/  ISETP.LT.OR P3, PT, R29, 0x2, !P0 ;  /* 0x000000021d00780c */ /* 0x000fe40004761670 */
[----:B------:R-:W-:-:S05]  /*35a0*/  F2FP.F16.E4M3.UNPACK_B R7, R7 ;  /* 0x00000007ff07723e */ /* 0x000fca00020006ff */
[----:B------:R-:W-:Y:S01]  /*35b0*/  HADD2.F32 R32, -RZ, R7.H0_H0 ;  /* 0x20000007ff207230 */ /* 0x000fe20000004100 */
[----:B------:R-:W-:-:S04]  /*35c0*/  PRMT R7, RZ, 0x7610, R7 ;  /* 0x00007610ff077816 */ /* 0x000fc80000000007 */
[----:B------:R-:W-:-:S04]  /*35d0*/  FMUL R32, R32, R9 ;  /* 0x0000000920207220 */ /* 0x000fc80000400000 */
[----:B--2---:R-:W-:-:S05]  /*35e0*/  FFMA R32, R143, R8, R32 ;  /* 0x000000088f207223 */ /* 0x004fca0000000020 */
[----:B------:R-:W-:-:S05]  /*35f0*/  F2FP.SATFINITE.E4M3.F32.PACK_AB_MERGE_C R33, RZ, R32, RZ ;  /* 0x00000020ff21723e */ /* 0x000fca00048070ff */
[----:B------:R1:W-:Y:S01]  /*3600*/  @!P4 STG.E.U8 desc[UR16][R12.64], R33 ;  /* 0x000000210c00c986 */ /* 0x0003e2000c101110 */
[----:B------:R-:W-:Y:S05]  /*3610*/  @P3 BRA `(.L_x_42) ;  /* 0x0000000000043947 */ /* 0x000fea0003800000 */
[----:B------:R2:W5:Y:S02]  /*3620*/  LDG.E.U8 R7, desc[UR16][R24.64+0x1] ;  /* 0x0000011018077981 */ /* 0x000564000c1e1100 */
.L_x_42:
[----:B------:R-:W-:Y:S05]  /*3630*/  BSYNC B1 ;  /* 0x0000000000017941 */ /* 0x000fea0003800000 */
.L_x_41:
[----:B-----5:R-:W-:Y:S01]  /*3640*/  LOP3.LUT R7, R7, 0xff, RZ, 0xc0, !PT ;  /* 0x000000ff07077812 */ /* 0x020fe200078ec0ff */
[----:B------:R-:W-:Y:S01]  /*3650*/  BSSY B1, `(.L_x_43) ;  /* 0x0000013000017945 */ /* 0x000fe20003800000 */
[----:B-1----:R-:W-:Y:S02]  /*3660*/  IADD3 R33, P1, R35, 0x8, RZ ;  /* 0x0000000823217810 */ /* 0x002fe40007f3e0ff */
[----:B------:R-:W-:-:S03]  /*3670*/  F2FP.F16.E4M3.UNPACK_B R7, R7 ;  /* 0x00000007ff07723e */ /* 0x000fc600020006ff */
[----:B------:R-:W-:Y:S01]  /*3680*/  IMAD.X R27, RZ, RZ, R27, P1 ;  /* 0x000000ffff1b7224 */ /* 0x000fe200008e061b */
[----:B------:R-:W-:Y:S01]  /*3690*/  ISETP.GE.AND P1, PT, R36, 0x9, PT ;  /* 0x000000092400780c */ /* 0x000fe20003f26270 */
[----:B------:R-:W-:Y:S02]  /*36a0*/  HADD2.F32 R26, -RZ, R7.H0_H0 ;  /* 0x20000007ff1a7230 */ /* 0x000fe40000004100 */
[----:B------:R-:W-:Y:S01]  /*36b0*/  IMAD.WIDE.U32 R30, R33, UR6, R30 ;  /* 0x00000006211e7c25 */ /* 0x000fe2000f8e001e */
[----:B------:R-:W-:-:S03]  /*36c0*/  ISETP.LT.OR P5, PT, R29, 0x1, !P1 ;  /* 0x000000011d00780c */ /* 0x000fc60004fa1670 */
[----:B------:R-:W-:Y:S01]  /*36d0*/  FMUL R7, R26, R9 ;  /* 0x000000091a077220 */ /* 0x000fe20000400000 */
[----:B------:R-:W-:-:S03]  /*36e0*/  IMAD R26, R27, UR6, RZ ;  /* 0x000000061b1a7c24 */ /* 0x000fc6000f8e02ff */
[----:B------:R-:W-:Y:S01]  /*36f0*/  FFMA R7, R138, R8, R7 ;  /* 0x000000088a077223 */ /* 0x000fe20000000007 */
[----:B------:R-:W-:Y:S01]  /*3700*/  IMAD R33, R33, UR7, R26 ;  /* 0x0000000721217c24 */ /* 0x000fe2000f8e021a */
[----:B------:R-:W-:-:S03]  /*3710*/  IADD3 R26, P4, R30, UR10, RZ ;  /* 0x0000000a1e1a7c10 */ /* 0x000fc6000ff9e0ff */
[----:B------:R-:W-:Y:S02]  /*3720*/  F2FP.SATFINITE.E4M3.F32.PACK_AB_MERGE_C R35, RZ, R7, RZ ;  /* 0x00000007ff23723e */ /* 0x000fe400048070ff */
[----:B------:R-:W-:Y:S02]  /*3730*/  IADD3.X R27, R31, UR11, R33, P4, !PT ;  /* 0x0000000b1f1b7c10 */ /* 0x000fe4000a7fe421 */
[----:B------:R-:W-:Y:S01]  /*3740*/  PRMT R7, RZ, 0x7610, R7 ;  /* 0x00007610ff077816 */ /* 0x000fe20000000007 */
[----:B------:R1:W-:Y:S01]  /*3750*/  @!P3 STG.E.U8 desc[UR16][R12.64+0x1], R35 ;  /* 0x000001230c00b986 */ /* 0x0003e2000c101110 */
[----:B------:R-:W-:Y:S05]  /*3760*/  @P5 BRA `(.L_x_44) ;  /* 0x0000000000045947 */ /* 0x000fea0003800000 */
[----:B------:R3:W5:Y:S02]  /*3770*/  LDG.E.U8 R7, desc[UR16][R26.64] ;  /* 0x000000101a077981 */ /* 0x000764000c1e1100 */
.L_x_44:
[----:B------:R-:W-:Y:S05]  /*3780*/  BSYNC B1 ;  /* 0x0000000000017941 */ /* 0x000fea0003800000 */
.L_x_43:
[----:B-----5:R-:W-:Y:S01]  /*3790*/  LOP3.LUT R7, R7, 0xff, RZ, 0xc0, !PT ;  /* 0x000000ff07077812 */ /* 0x020fe200078ec0ff */
[----:B------:R-:W-:Y:S01]  /*37a0*/  BSSY B1, `(.L_x_45) ;  /* 0x000000b000017945 */ /* 0x000fe20003800000 */
[----:B------:R-:W-:Y:S02]  /*37b0*/  ISETP.LT.OR P3, PT, R29, 0x2, !P1 ;  /* 0x000000021d00780c */ /* 0x000fe40004f61670 */
[----:B------:R-:W-:-:S05]  /*37c0*/  F2FP.F16.E4M3.UNPACK_B R7, R7 ;  /* 0x00000007ff07723e */ /* 0x000fca00020006ff */
[----:B------:R-:W-:Y:S01]  /*37d0*/  HADD2.F32 R30, -RZ, R7.H0_H0 ;  /* 0x20000007ff1e7230 */ /* 0x000fe20000004100 */
[----:B------:R-:W-:-:S04]  /*37e0*/  PRMT R7, RZ, 0x7610, R7 ;  /* 0x00007610ff077816 */ /* 0x000fc80000000007 */
[----:B------:R-:W-:-:S04]  /*37f0*/  FMUL R30, R30, R9 ;  /* 0x000000091e1e7220 */ /* 0x000fc80000400000 */
[----:B------:R-:W-:-:S05]  /*3800*/  FFMA R30, R141, R8, R30 ;  /* 0x000000088d1e7223 */ /* 0x000fca000000001e */
[----:B------:R-:W-:-:S05]  /*3810*/  F2FP.SATFINITE.E4M3.F32.PACK_AB_MERGE_C R31, RZ, R30, RZ ;  /* 0x0000001eff1f723e */ /* 0x000fca00048070ff */
[----:B------:R4:W-:Y:S01]  /*3820*/  @!P5 STG.E.U8 desc[UR16][R10.64], R31 ;  /* 0x0000001f0a00d986 */ /* 0x0009e2000c101110 */
[----:B------:R-:W-:Y:S05]  /*3830*/  @P3 BRA `(.L_x_46) ;  /* 0x0000000000043947 */ /* 0x000fea0003800000 */
[----:B------:R0:W5:Y:S02]  /*3840*/  LDG.E.U8 R7, desc[UR16][R26.64+0x1] ;  /* 0x000001101a077981 */ /* 0x000164000c1e1100 */
.L_x_46:
[----:B------:R-:W-:Y:S05]  /*3850*/  BSYNC B1 ;  /* 0x0000000000017941 */ /* 0x000fea0003800000 */
.L_x_45:
[----:B-----5:R-:W-:Y:S01]  /*3860*/  LOP3.LUT R7, R7, 0xff, RZ, 0xc0, !PT ;  /* 0x000000ff07077812 */ /* 0x020fe200078ec0ff */
[----:B------:R-:W-:Y:S01]  /*3870*/  BSSY B1, `(.L_x_47) ;  /* 0x000000b000017945 */ /* 0x000fe20003800000 */
[----:B------:R-:W-:Y:S02]  /*3880*/  ISETP.LT.OR P4, PT, R29, 0x9, !P0 ;  /* 0x000000091d00780c */ /* 0x000fe40004781670 */
[----:B------:R-:W-:-:S05]  /*3890*/  F2FP.F16.E4M3.UNPACK_B R7, R7 ;  /* 0x00000007ff07723e */ /* 0x000fca00020006ff */
[----:B------:R-:W-:-:S05]  /*38a0*/  HADD2.F32 R30, -RZ, R7.H0_H0 ;  /* 0x20000007ff1e7230 */ /* 0x000fca0000004100 */
[----:B------:R-:W-:-:S04]  /*38b0*/  FMUL R7, R30, R9 ;  /* 0x000000091e077220 */ /* 0x000fc80000400000 */
[----:B------:R-:W-:-:S05]  /*38c0*/  FFMA R7, R136, R8, R7 ;  /* 0x0000000888077223 */ /* 0x000fca0000000007 */
[----:B----4-:R-:W-:Y:S02]  /*38d0*/  F2FP.SATFINITE.E4M3.F32.PACK_AB_MERGE_C R31, RZ, R7, RZ ;  /* 0x00000007ff1f723e */ /* 0x010fe400048070ff */
[----:B------:R-:W-:-:S03]  /*38e0*/  PRMT R7, RZ, 0x7610, R7 ;  /* 0x00007610ff077816 */ /* 0x000fc60000000007 */
[----:B------:R4:W-:Y:S01]  /*38f0*/  @!P3 STG.E.U8 desc[UR16][R10.64+0x1], R31 ;  /* 0x0000011f0a00b986 */ /* 0x0009e2000c101110 */
[----:B------:R-:W-:Y:S05]  /*3900*/  @P4 BRA `(.L_x_48) ;  /* 0x0000000000044947 */ /* 0x000fea0003800000 */
[----:B------:R0:W5:Y:S02]  /*3910*/  LDG.E.U8 R7, desc[UR16][R24.64+0x8] ;  /* 0x0000081018077981 */ /* 0x000164000c1e1100 */
.L_x_48:
[----:B------:R-:W-:Y:S05]  /*3920*/  BSYNC B1 ;  /* 0x0000000000017941 */ /* 0x000fea0003800000 */
.L_x_47:
        /* <DEDUP_REMOVED lines=8> */
[----:B----4-:R-:W-:-:S05]  /*39b0*/  F2FP.SATFINITE.E4M3.F32.PACK_AB_MERGE_C R31, RZ, R30, RZ ;  /* 0x0000001eff1f723e */ /* 0x010fca00048070ff */
[----:B------:R4:W-:Y:S01]  /*39c0*/  @!P4 STG.E.U8 desc[UR16][R12.64+0x8], R31 ;  /* 0x0000081f0c00c986 */ /* 0x0009e2000c101110 */
[----:B------:R-:W-:Y:S05]  /*39d0*/  @P3 BRA `(.L_x_50) ;  /* 0x0000000000043947 */ /* 0x000fea0003800000 */
[----:B------:R0:W5:Y:S02]  /*39e0*/  LDG.E.U8 R7, desc[UR16][R24.64+0x9] ;  /* 0x0000091018077981 */ /* 0x000164000c1e1100 */
.L_x_50:
[----:B------:R-:W-:Y:S05]  /*39f0*/  BSYNC B1 ;  /* 0x0000000000017941 */ /* 0x000fea0003800000 */
.L_x_49:
        /* <DEDUP_REMOVED lines=12> */
.L_x_52:
[----:B------:R-:W-:Y:S05]  /*3ac0*/  BSYNC B1 ;  /* 0x0000000000017941 */ /* 0x000fea0003800000 */
.L_x_51:
        /* <DEDUP_REMOVED lines=12> */
.L_x_54:
[----:B------:R-:W-:Y:S05]  /*3b90*/  BSYNC B1 ;  /* 0x0000000000017941 */ /* 0x000fea0003800000 */
.L_x_53:
        /* <DEDUP_REMOVED lines=12> */
.L_x_56:
[----:B------:R-:W-:Y:S05]  /*3c60*/  BSYNC B1 ;  /* 0x0000000000017941 */ /* 0x000fea0003800000 */
.L_x_55:
        /* <DEDUP_REMOVED lines=12> */
.L_x_58:
[----:B------:R-:W-:Y:S05]  /*3d30*/  BSYNC B1 ;  /* 0x0000000000017941 */ /* 0x000fea0003800000 */
.L_x_57:
        /* <DEDUP_REMOVED lines=12> */
.L_x_60:
[----:B------:R-:W-:Y:S05]  /*3e00*/  BSYNC B1 ;  /* 0x0000000000017941 */ /* 0x000fea0003800000 */
.L_x_59:
        /* <DEDUP_REMOVED lines=12> */
.L_x_62:
[----:B------:R-:W-:Y:S05]  /*3ed0*/  BSYNC B1 ;  /* 0x0000000000017941 */ /* 0x000fea0003800000 */
.L_x_61:
        /* <DEDUP_REMOVED lines=12> */
.L_x_64:
[----:B------:R-:W-:Y:S05]  /*3fa0*/  BSYNC B1 ;  /* 0x0000000000017941 */ /* 0x000fea0003800000 */
.L_x_63:
        /* <DEDUP_REMOVED lines=12> */
.L_x_66:
[----:B------:R-:W-:Y:S05]  /*4070*/  BSYNC B1 ;  /* 0x0000000000017941 */ /* 0x000fea0003800000 */
.L_x_65:
        /* <DEDUP_REMOVED lines=12> */
.L_x_68:
[----:B------:R-:W-:Y:S05]  /*4140*/  BSYNC B1 ;  /* 0x0000000000017941 */ /* 0x000fea0003800000 */
.L_x_67:
        /* <DEDUP_REMOVED lines=12> */
.L_x_70:
[----:B------:R-:W-:Y:S05]  /*4210*/  BSYNC B1 ;  /* 0x0000000000017941 */ /* 0x000fea0003800000 */
.L_x_69:
        /* <DEDUP_REMOVED lines=12> */
.L_x_72:
[----:B------:R-:W-:Y:S05]  /*42e0*/  BSYNC B1 ;  /* 0x0000000000017941 */ /* 0x000fea0003800000 */
.L_x_71:
        /* <DEDUP_REMOVED lines=12> */
.L_x_74:
[----:B------:R-:W-:Y:S05]  /*43b0*/  BSYNC B1 ;  /* 0x0000000000017941 */ /* 0x000fea0003800000 */
.L_x_73:
        /* <DEDUP_REMOVED lines=12> */
.L_x_76:
[----:B------:R-:W-:Y:S05]  /*4480*/  BSYNC B1 ;  /* 0x0000000000017941 */ /* 0x000fea0003800000 */
.L_x_75:
        /* <DEDUP_REMOVED lines=12> */
.L_x_78:
[----:B------:R-:W-:Y:S05]  /*4550*/  BSYNC B1 ;  /* 0x0000000000017941 */ /* 0x000fea0003800000 */
.L_x_77:
        /* <DEDUP_REMOVED lines=12> */
.L_x_80:
[----:B------:R-:W-:Y:S05]  /*4620*/  BSYNC B1 ;  /* 0x0000000000017941 */ /* 0x000fea0003800000 */
.L_x_79:
        /* <DEDUP_REMOVED lines=12> */
.L_x_82:
[----:B------:R-:W-:Y:S05]  /*46f0*/  BSYNC B1 ;  /* 0x0000000000017941 */ /* 0x000fea0003800000 */
.L_x_81:
        /* <DEDUP_REMOVED lines=12> */
.L_x_84:
[----:B------:R-:W-:Y:S05]  /*47c0*/  BSYNC B1 ;  /* 0x0000000000017941 */ /* 0x000fea0003800000 */
.L_x_83:
        /* <DEDUP_REMOVED lines=12> */
.L_x_86:
[----:B------:R-:W-:Y:S05]  /*4890*/  BSYNC B1 ;  /* 0x0000000000017941 */ /* 0x000fea0003800000 */
.L_x_85:
        /* <DEDUP_REMOVED lines=12> */
.L_x_88:
[----:B------:R-:W-:Y:S05]  /*4960*/  BSYNC B1 ;  /* 0x0000000000017941 */ /* 0x000fea0003800000 */
.L_x_87:
        /* <DEDUP_REMOVED lines=12> */
.L_x_90:
[----:B------:R-:W-:Y:S05]  /*4a30*/  BSYNC B1 ;  /* 0x0000000000017941 */ /* 0x000fea0003800000 */
.L_x_89:
        /* <DEDUP_REMOVED lines=12> */
.L_x_92:
[----:B------:R-:W-:Y:S05]  /*4b00*/  BSYNC B1 ;  /* 0x0000000000017941 */ /* 0x000fea0003800000 */
.L_x_91:
        /* <DEDUP_REMOVED lines=12> */
.L_x_94:
[----:B------:R-:W-:Y:S05]  /*4bd0*/  BSYNC B1 ;  /* 0x0000000000017941 */ /* 0x000fea0003800000 */
.L_x_93:
        /* <DEDUP_REMOVED lines=12> */
.L_x_96:
[----:B------:R-:W-:Y:S05]  /*4ca0*/  BSYNC B1 ;  /* 0x0000000000017941 */ /* 0x000fea0003800000 */
.L_x_95:
        /* <DEDUP_REMOVED lines=12> */
.L_x_98:
[----:B------:R-:W-:Y:S05]  /*4d70*/  BSYNC B1 ;  /* 0x0000000000017941 */ /* 0x000fea0003800000 */
.L_x_97:
        /* <DEDUP_REMOVED lines=12> */
.L_x_100:
[----:B------:R-:W-:Y:S05]  /*4e40*/  BSYNC B1 ;  /* 0x0000000000017941 */ /* 0x000fea0003800000 */
.L_x_99:
        /* <DEDUP_REMOVED lines=12> */
.L_x_102:
[----:B------:R-:W-:Y:S05]  /*4f10*/  BSYNC B1 ;  /* 0x0000000000017941 */ /* 0x000fea0003800000 */
.L_x_101:
        /* <DEDUP_REMOVED lines=12> */
.L_x_104:
[----:B------:R-:W-:Y:S05]  /*4fe0*/  BSYNC B1 ;  /* 0x0000000000017941 */ /* 0x000fea0003800000 */
.L_x_103:
        /* <DEDUP_REMOVED lines=12> */
.L_x_106:
[----:B------:R-:W-:Y:S05]  /*50b0*/  BSYNC B1 ;  /* 0x0000000000017941 */ /* 0x000fea0003800000 */
.L_x_105:
        /* <DEDUP_REMOVED lines=12> */
.L_x_108:
[----:B------:R-:W-:Y:S05]  /*5180*/  BSYNC B1 ;  /* 0x0000000000017941 */ /* 0x000fea0003800000 */
.L_x_107:
        /* <DEDUP_REMOVED lines=12> */
.L_x_110:
[----:B------:R-:W-:Y:S05]  /*5250*/  BSYNC B1 ;  /* 0x0000000000017941 */ /* 0x000fea0003800000 */
.L_x_109:
        /* <DEDUP_REMOVED lines=12> */
.L_x_112:
[----:B------:R-:W-:Y:S05]  /*5320*/  BSYNC B1 ;  /* 0x0000000000017941 */ /* 0x000fea0003800000 */
.L_x_111:
        /* <DEDUP_REMOVED lines=12> */
.L_x_114:
[----:B------:R-:W-:Y:S05]  /*53f0*/  BSYNC B1 ;  /* 0x0000000000017941 */ /* 0x000fea0003800000 */
.L_x_113:
        /* <DEDUP_REMOVED lines=12> */
.L_x_116:
[----:B------:R-:W-:Y:S05]  /*54c0*/  BSYNC B1 ;  /* 0x0000000000017941 */ /* 0x000fea0003800000 */
.L_x_115:
        /* <DEDUP_REMOVED lines=12> */
.L_x_118:
[----:B------:R-:W-:Y:S05]  /*5590*/  BSYNC B1 ;  /* 0x0000000000017941 */ /* 0x000fea0003800000 */
.L_x_117:
        /* <DEDUP_REMOVED lines=12> */
.L_x_120:
[----:B------:R-:W-:Y:S05]  /*5660*/  BSYNC B1 ;  /* 0x0000000000017941 */ /* 0x000fea0003800000 */
.L_x_119:
        /* <DEDUP_REMOVED lines=12> */
.L_x_122:
[----:B------:R-:W-:Y:S05]  /*5730*/  BSYNC B1 ;  /* 0x0000000000017941 */ /* 0x000fea0003800000 */
.L_x_121:
        /* <DEDUP_REMOVED lines=12> */
.L_x_124:
[----:B------:R-:W-:Y:S05]  /*5800*/  BSYNC B1 ;  /* 0x0000000000017941 */ /* 0x000fea0003800000 */
.L_x_123:
        /* <DEDUP_REMOVED lines=12> */
.L_x_126:
[----:B------:R-:W-:Y:S05]  /*58d0*/  BSYNC B1 ;  /* 0x0000000000017941 */ /* 0x000fea0003800000 */
.L_x_125:
        /* <DEDUP_REMOVED lines=12> */
.L_x_128:
[----:B------:R-:W-:Y:S05]  /*59a0*/  BSYNC B1 ;  /* 0x0000000000017941 */ /* 0x000fea0003800000 */
.L_x_127:
        /* <DEDUP_REMOVED lines=12> */
.L_x_130:
[----:B------:R-:W-:Y:S05]  /*5a70*/  BSYNC B1 ;  /* 0x0000000000017941 */ /* 0x000fea0003800000 */
.L_x_129:
        /* <DEDUP_REMOVED lines=12> */
.L_x_132:
[----:B------:R-:W-:Y:S05]  /*5b40*/  BSYNC B1 ;  /* 0x0000000000017941 */ /* 0x000fea0003800000 */
.L_x_131:
        /* <DEDUP_REMOVED lines=12> */
.L_x_134:
[----:B------:R-:W-:Y:S05]  /*5c10*/  BSYNC B1 ;  /* 0x0000000000017941 */ /* 0x000fea0003800000 */
.L_x_133:
        /* <DEDUP_REMOVED lines=12> */
.L_x_136:
[----:B------:R-:W-:Y:S05]  /*5ce0*/  BSYNC B1 ;  /* 0x0000000000017941 */ /* 0x000fea0003800000 */
.L_x_135:
        /* <DEDUP_REMOVED lines=12> */
.L_x_138:
[----:B------:R-:W-:Y:S05]  /*5db0*/  BSYNC B1 ;  /* 0x0000000000017941 */ /* 0x000fea0003800000 */
.L_x_137:
        /* <DEDUP_REMOVED lines=12> */
.L_x_140:
[----:B------:R-:W-:Y:S05]  /*5e80*/  BSYNC B1 ;  /* 0x0000000000017941 */ /* 0x000fea0003800000 */
.L_x_139:
        /* <DEDUP_REMOVED lines=12> */
.L_x_142:
[----:B------:R-:W-:Y:S05]  /*5f50*/  BSYNC B1 ;  /* 0x0000000000017941 */ /* 0x000fea0003800000 */
.L_x_141:
        /* <DEDUP_REMOVED lines=12> */
.L_x_144:
[----:B------:R-:W-:Y:S05]  /*6020*/  BSYNC B1 ;  /* 0x0000000000017941 */ /* 0x000fea0003800000 */
.L_x_143:
        /* <DEDUP_REMOVED lines=12> */
.L_x_146:
[----:B------:R-:W-:Y:S05]  /*60f0*/  BSYNC B1 ;  /* 0x0000000000017941 */ /* 0x000fea0003800000 */
.L_x_145:
        /* <DEDUP_REMOVED lines=12> */
.L_x_148:
[----:B------:R-:W-:Y:S05]  /*61c0*/  BSYNC B1 ;  /* 0x0000000000017941 */ /* 0x000fea0003800000 */
.L_x_147:
        /* <DEDUP_REMOVED lines=12> */
.L_x_150:
[----:B------:R-:W-:Y:S05]  /*6290*/  BSYNC B1 ;  /* 0x0000000000017941 */ /* 0x000fea0003800000 */
.L_x_149:
        /* <DEDUP_REMOVED lines=12> */
.L_x_152:
[----:B------:R-:W-:Y:S05]  /*6360*/  BSYNC B1 ;  /* 0x0000000000017941 */ /* 0x000fea0003800000 */
.L_x_151:
        /* <DEDUP_REMOVED lines=12> */
.L_x_154:
[----:B------:R-:W-:Y:S05]  /*6430*/  BSYNC B1 ;  /* 0x0000000000017941 */ /* 0x000fea0003800000 */
.L_x_153:
        /* <DEDUP_REMOVED lines=12> */
.L_x_156:
[----:B------:R-:W-:Y:S05]  /*6500*/  BSYNC B1 ;  /* 0x0000000000017941 */ /* 0x000fea0003800000 */
.L_x_155:
        /* <DEDUP_REMOVED lines=8> */
[----:B0-----:R-:W-:-:S05]  /*6590*/  F2FP.SATFINITE.E4M3.F32.PACK_AB_MERGE_C R19, RZ, R20, RZ ;  /* 0x00000014ff13723e */ /* 0x001fca00048070ff */
[----:B------:R0:W-:Y:S01]  /*65a0*/  @!P4 STG.E.U8 desc[UR16][R10.64+0x70], R19 ;  /* 0x000070130a00c986 */ /* 0x0001e2000c101110 */
[----:B------:R-:W-:Y:S05]  /*65b0*/  @P3 BRA `(.L_x_158) ;  /* 0x0000000000043947 */ /* 0x000fea0003800000 */
[----:B------:R0:W5:Y:S02]  /*65c0*/  LDG.E.U8 R7, desc[UR16][R26.64+0x71] ;  /* 0x000071101a077981 */ /* 0x000164000c1e1100 */
.L_x_158:
[----:B------:R-:W-:Y:S05]  /*65d0*/  BSYNC B1 ;  /* 0x0000000000017941 */ /* 0x000fea0003800000 */
.L_x_157:
[----:B-----5:R-:W-:Y:S01]  /*65e0*/  LOP3.LUT R7, R7, 0xff, RZ, 0xc0, !PT ;  /* 0x000000ff07077812 */ /* 0x020fe200078ec0ff */
[----:B------:R-:W-:Y:S01]  /*65f0*/  BSSY B1, `(.L_x_159) ;  /* 0x000000b000017945 */ /* 0x000fe20003800000 */
[----:B------:R-:W-:Y:S02]  /*6600*/  ISETP.LT.OR P4, PT, R29, 0x79, !P0 ;  /* 0x000000791d00780c */ /* 0x000fe40004781670 */
[----:B------:R-:W-:-:S05]  /*6610*/  F2FP.F16.E4M3.UNPACK_B R7, R7 ;  /* 0x00000007ff07723e */ /* 0x000fca00020006ff */
[----:B------:R-:W-:-:S05]  /*6620*/  HADD2.F32 R20, -RZ, R7.H0_H0 ;  /* 0x20000007ff147230 */ /* 0x000fca0000004100 */
[----:B------:R-:W-:-:S04]  /*6630*/  FMUL R7, R20, R9 ;  /* 0x0000000914077220 */ /* 0x000fc80000400000 */
[----:B------:R-:W-:-:S05]  /*6640*/  FFMA R7, R18, R8, R7 ;  /* 0x0000000812077223 */ /* 0x000fca0000000007 */
[----:B0-----:R-:W-:Y:S02]  /*6650*/  F2FP.SATFINITE.E4M3.F32.PACK_AB_MERGE_C R19, RZ, R7, RZ ;  /* 0x00000007ff13723e */ /* 0x001fe400048070ff */
[----:B------:R-:W-:-:S03]  /*6660*/  PRMT R7, RZ, 0x7610, R7 ;  /* 0x00007610ff077816 */ /* 0x000fc60000000007 */
[----:B------:R0:W-:Y:S01]  /*6670*/  @!P3 STG.E.U8 desc[UR16][R10.64+0x71], R19 ;  /* 0x000071130a00b986 */ /* 0x0001e2000c101110 */
[----:B------:R-:W-:Y:S05]  /*6680*/  @P4 BRA `(.L_x_160) ;  /* 0x0000000000044947 */ /* 0x000fea0003800000 */
[----:B------:R0:W5:Y:S02]  /*6690*/  LDG.E.U8 R7, desc[UR16][R24.64+0x78] ;  /* 0x0000781018077981 */ /* 0x000164000c1e1100 */
.L_x_160:
[----:B------:R-:W-:Y:S05]  /*66a0*/  BSYNC B1 ;  /* 0x0000000000017941 */ /* 0x000fea0003800000 */
.L_x_159:
        /* <DEDUP_REMOVED lines=12> */
.L_x_162:
[----:B------:R-:W-:Y:S05]  /*6770*/  BSYNC B1 ;  /* 0x0000000000017941 */ /* 0x000fea0003800000 */
.L_x_161:
        /* <DEDUP_REMOVED lines=12> */
.L_x_164:
[----:B------:R-:W-:Y:S05]  /*6840*/  BSYNC B1 ;  /* 0x0000000000017941 */ /* 0x000fea0003800000 */
.L_x_163:
[----:B-----5:R-:W-:Y:S01]  /*6850*/  LOP3.LUT R7, R7, 0xff, RZ, 0xc0, !PT ;  /* 0x000000ff07077812 */ /* 0x020fe200078ec0ff */
[----:B------:R-:W-:Y:S01]  /*6860*/  BSSY B1, `(.L_x_165) ;  /* 0x000000b000017945 */ /* 0x000fe20003800000 */
[----:B------:R-:W-:Y:S02]  /*6870*/  ISETP.LT.OR P1, PT, R29, 0x7a, !P1 ;  /* 0x0000007a1d00780c */ /* 0x000fe40004f21670 */
[----:B------:R-:W-:-:S05]  /*6880*/  F2FP.F16.E4M3.UNPACK_B R7, R7 ;  /* 0x00000007ff07723e */ /* 0x000fca00020006ff */
[----:B01----:R-:W-:Y:S01]  /*6890*/  HADD2.F32 R12, -RZ, R7.H0_H0 ;  /* 0x20000007ff0c7230 */ /* 0x003fe20000004100 */
[----:B------:R-:W-:-:S04]  /*68a0*/  PRMT R7, RZ, 0x7610, R7 ;  /* 0x00007610ff077816 */ /* 0x000fc80000000007 */
[----:B------:R-:W-:-:S04]  /*68b0*/  FMUL R12, R12, R9 ;  /* 0x000000090c0c7220 */ /* 0x000fc80000400000 */
[----:B------:R-:W-:-:S05]  /*68c0*/  FFMA R12, R17, R8, R12 ;  /* 0x00000008110c7223 */ /* 0x000fca000000000c */
[----:B------:R-:W-:-:S05]  /*68d0*/  F2FP.SATFINITE.E4M3.F32.PACK_AB_MERGE_C R13, RZ, R12, RZ ;  /* 0x0000000cff0d723e */ /* 0x000fca00048070ff */
[----:B------:R0:W-:Y:S01]  /*68e0*/  @!P3 STG.E.U8 desc[UR16][R10.64+0x78], R13 ;  /* 0x0000780d0a00b986 */ /* 0x0001e2000c101110 */
[----:B------:R-:W-:Y:S05]  /*68f0*/  @P1 BRA `(.L_x_166) ;  /* 0x0000000000041947 */ /* 0x000fea0003800000 */
[----:B------:R1:W5:Y:S02]  /*6900*/  LDG.E.U8 R7, desc[UR16][R26.64+0x79] ;  /* 0x000079101a077981 */ /* 0x000364000c1e1100 */
.L_x_166:
[----:B------:R-:W-:Y:S05]  /*6910*/  BSYNC B1 ;  /* 0x0000000000017941 */ /* 0x000fea0003800000 */
.L_x_165:
[----:B------:R-:W-:Y:S05]  /*6920*/  @P1 BRA `(.L_x_167) ;  /* 0x0000001000281947 */ /* 0x000fea0003800000 */
[----:B-----5:R-:W-:-:S04]  /*6930*/  LOP3.LUT R7, R7, 0xff, RZ, 0xc0, !PT ;  /* 0x000000ff07077812 */ /* 0x020fc800078ec0ff */
[----:B------:R-:W-:-:S05]  /*6940*/  F2FP.F16.E4M3.UNPACK_B R7, R7 ;  /* 0x00000007ff07723e */ /* 0x000fca00020006ff */
[----:B------:R-:W-:-:S05]  /*6950*/  HADD2.F32 R12, -RZ, R7.H0_H0 ;  /* 0x20000007ff0c7230 */ /* 0x000fca0000004100 */
[----:B------:R-:W-:-:S04]  /*6960*/  FMUL R7, R12, R9 ;  /* 0x000000090c077220 */ /* 0x000fc80000400000 */
[----:B------:R-:W-:-:S05]  /*6970*/  FFMA R7, R16, R8, R7 ;  /* 0x0000000810077223 */ /* 0x000fca0000000007 */
[----:B------:R-:W-:-:S05]  /*6980*/  F2FP.SATFINITE.E4M3.F32.PACK_AB_MERGE_C R7, RZ, R7, RZ ;  /* 0x00000007ff07723e */ /* 0x000fca00048070ff */
[----:B------:R0:W-:Y:S01]  /*6990*/  STG.E.U8 desc[UR16][R10.64+0x79], R7 ;  /* 0x000079070a007986 */ /* 0x0001e2000c101110 */
[----:B------:R-:W-:Y:S05]  /*69a0*/  BRA `(.L_x_167) ;  /* 0x0000001000087947 */ /* 0x000fea0003800000 */
.L_x_38:
[----:B------:R-:W-:Y:S01]  /*69b0*/  ISETP.GE.AND P1, PT, R36, 0x1, PT ;  /* 0x000000012400780c */ /* 0x000fe20003f26270 */
[-C--:B--2---:R-:W-:Y:S01]  /*69c0*/  FMUL R143, R143, R8.reuse ;  /* 0x000000088f8f7220 */ /* 0x084fe20000400000 */
[-C--:B------:R-:W-:Y:S01]  /*69d0*/  FMUL R138, R138, R8.reuse ;  /* 0x000000088a8a7220 */ /* 0x080fe20000400000 */
[----:B------:R-:W-:Y:S01]  /*69e0*/  ISETP.GE.AND P0, PT, R36, 0x9, PT ;  /* 0x000000092400780c */ /* 0x000fe20003f06270 */
[-C--:B------:R-:W-:Y:S01]  /*69f0*/  FMUL R141, R141, R8.reuse ;  /* 0x000000088d8d7220 */ /* 0x080fe20000400000 */
[C---:B------:R-:W-:Y:S01]  /*6a00*/  ISETP.LT.OR P4, PT, R29.reuse, 0x1, !P1 ;  /* 0x000000011d00780c */ /* 0x040fe20004f81670 */
[-C--:B------:R-:W-:Y:S01]  /*6a10*/  FMUL R136, R136, R8.reuse ;  /* 0x0000000888887220 */ /* 0x080fe20000400000 */
[----:B------:R-:W-:Y:S01]  /*6a20*/  ISETP.LT.OR P5, PT, R29, 0x2, !P1 ;  /* 0x000000021d00780c */ /* 0x000fe20004fa1670 */
[-C--:B------:R-:W-:Y:S01]  /*6a30*/  FMUL R139, R139, R8.reuse ;  /* 0x000000088b8b7220 */ /* 0x080fe20000400000 */
[----:B------:R-:W-:Y:S01]  /*6a40*/  F2FP.SATFINITE.E4M3.F32.PACK_AB_MERGE_C R143, RZ, R143, RZ ;  /* 0x0000008fff8f723e */ /* 0x000fe200048070ff */
[----:B------:R-:W-:Y:S01]  /*6a50*/  FMUL R134, R134, R8 ;  /* 0x0000000886867220 */ /* 0x000fe20000400000 */
[----:B------:R-:W-:Y:S01]  /*6a60*/  F2FP.SATFINITE.E4M3.F32.PACK_AB_MERGE_C R7, RZ, R138, RZ ;  /* 0x0000008aff07723e */ /* 0x000fe200048070ff */
[-C--:B------:R-:W-:Y:S01]  /*6a70*/  FMUL R137, R137, R8.reuse ;  /* 0x0000000889897220 */ /* 0x080fe20000400000 */
[C---:B------:R-:W-:Y:S01]  /*6a80*/  ISETP.LT.OR P3, PT, R29.reuse, 0x1, !P0 ;  /* 0x000000011d00780c */ /* 0x040fe20004761670 */
[-C--:B------:R-:W-:Y:S01]  /*6a90*/  FMUL R132, R132, R8.reuse ;  /* 0x0000000884847220 */ /* 0x080fe20000400000 */
[----:B------:R-:W-:Y:S01]  /*6aa0*/  ISETP.LT.OR P6, PT, R29, 0xa, !P1 ;  /* 0x0000000a1d00780c */ /* 0x000fe20004fc1670 */
[-C--:B------:R-:W-:Y:S01]  /*6ab0*/  FMUL R135, R135, R8.reuse ;  /* 0x0000000887877220 */ /* 0x080fe20000400000 */
[----:B------:R-:W-:Y:S01]  /*6ac0*/  F2FP.SATFINITE.E4M3.F32.PACK_AB_MERGE_C R141, RZ, R141, RZ ;  /* 0x0000008dff8d723e */ /* 0x000fe200048070ff */
[----:B------:R-:W-:Y:S01]  /*6ad0*/  @!P4 STG.E.U8 desc[UR16][R12.64], R143 ;  /* 0x0000008f0c00c986 */ /* 0x000fe2000c101110 */
[C---:B------:R-:W-:Y:S01]  /*6ae0*/  ISETP.LT.OR P4, PT, R29.reuse, 0x2, !P0 ;  /* 0x000000021d00780c */ /* 0x040fe20004781670 */
[----:B------:R-:W-:Y:S01]  /*6af0*/  FMUL R130, R130, R8 ;  /* 0x0000000882827220 */ /* 0x000fe20000400000 */
[----:B------:R-:W-:Y:S01]  /*6b00*/  F2FP.SATFINITE.E4M3.F32.PACK_AB_MERGE_C R25, RZ, R136, RZ ;  /* 0x00000088ff19723e */ /* 0x000fe200048070ff */
[----:B------:R0:W-:Y:S01]  /*6b10*/  @!P5 STG.E.U8 desc[UR16][R12.64+0x1], R7 ;  /* 0x000001070c00d986 */ /* 0x0001e2000c101110 */
[----:B------:R-:W-:Y:S01]  /*6b20*/  ISETP.LT.OR P5, PT, R29, 0x9, !P1 ;  /* 0x000000091d00780c */ /* 0x000fe20004fa1670 */
[-C--:B------:R-:W-:Y:S01]  /*6b30*/  FMUL R133, R133, R8.reuse ;  /* 0x0000000885857220 */ /* 0x080fe20000400000 */
[----:B------:R-:W-:Y:S01]  /*6b40*/  F2FP.SATFINITE.E4M3.F32.PACK_AB_MERGE_C R139, RZ, R139, RZ ;  /* 0x0000008bff8b723e */ /* 0x000fe200048070ff */
[----:B------:R-:W-:Y:S01]  /*6b50*/  @!P3 STG.E.U8 desc[UR16][R10.64], R141 ;  /* 0x0000008d0a00b986 */ /* 0x000fe2000c101110 */
[----:B------:R-:W-:Y:S01]  /*6b60*/  ISETP.LT.OR P3, PT, R29, 0x9, !P0 ;  /* 0x000000091d00780c */ /* 0x000fe20004761670 */
[-C--:B------:R-:W-:Y:S01]  /*6b70*/  FMUL R128, R128, R8.reuse ;  /* 0x0000000880807220 */ /* 0x080fe20000400000 */
[----:B------:R-:W-:Y:S01]  /*6b80*/  F2FP.SATFINITE.E4M3.F32.PACK_AB_MERGE_C R137, RZ, R137, RZ ;  /* 0x00000089ff89723e */ /* 0x000fe200048070ff */
[-C--:B------:R-:W-:Y:S01]  /*6b90*/  FMUL R131, R131, R8.reuse ;  /* 0x0000000883837220 */ /* 0x080fe20000400000 */
[----:B------:R-:W-:Y:S01]  /*6ba0*/  F2FP.SATFINITE.E4M3.F32.PACK_AB_MERGE_C R135, RZ, R135, RZ ;  /* 0x00000087ff87723e */ /* 0x000fe200048070ff */
[----:B------:R1:W-:Y:S01]  /*6bb0*/  @!P4 STG.E.U8 desc[UR16][R10.64+0x1], R25 ;  /* 0x000001190a00c986 */ /* 0x0003e2000c101110 */
[C---:B------:R-:W-:Y:S01]  /*6bc0*/  ISETP.LT.OR P4, PT, R29.reuse, 0xa, !P0 ;  /* 0x0000000a1d00780c */ /* 0x040fe20004781670 */
[----:B------:R-:W-:Y:S01]  /*6bd0*/  FMUL R126, R126, R8 ;  /* 0x000000087e7e7220 */ /* 0x000fe20000400000 */
[----:B0-----:R-:W-:Y:S01]  /*6be0*/  F2FP.SATFINITE.E4M3.F32.PACK_AB_MERGE_C R7, RZ, R134, RZ ;  /* 0x00000086ff07723e */ /* 0x001fe200048070ff */
[----:B------:R-:W-:Y:S01]  /*6bf0*/  @!P5 STG.E.U8 desc[UR16][R12.64+0x8], R139 ;  /* 0x0000088b0c00d986 */ /* 0x000fe2000c101110 */
[----:B------:R-:W-:Y:S01]  /*6c00*/  ISETP.LT.OR P5, PT, R29, 0x11, !P1 ;  /* 0x000000111d00780c */ /* 0x000fe20004fa1670 */
[-C--:B------:R-:W-:Y:S01]  /*6c10*/  FMUL R129, R129, R8.reuse ;  /* 0x0000000881817220 */ /* 0x080fe20000400000 */
[----:B------:R-:W-:Y:S01]  /*6c20*/  F2FP.SATFINITE.E4M3.F32.PACK_AB_MERGE_C R133, RZ, R133, RZ ;  /* 0x00000085ff85723e */ /* 0x000fe200048070ff */
[----:B------:R0:W-:Y:S01]  /*6c30*/  @!P6 STG.E.U8 desc[UR16][R12.64+0x9], R7 ;  /* 0x000009070c00e986 */ /* 0x0001e2000c101110 */
[----:B------:R-:W-:Y:S01]  /*6c40*/  ISETP.LT.OR P6, PT, R29, 0x12, !P1 ;  /* 0x000000121d00780c */ /* 0x000fe20004fc1670 */
[----:B------:R-:W-:Y:S01]  /*6c50*/  FMUL R124, R124, R8 ;  /* 0x000000087c7c7220 */ /* 0x000fe20000400000 */
[----:B------:R-:W-:Y:S01]  /*6c60*/  F2FP.SATFINITE.E4M3.F32.PACK_AB_MERGE_C R131, RZ, R131, RZ ;  /* 0x00000083ff83723e */ /* 0x000fe200048070ff */
[----:B------:R-:W-:Y:S01]  /*6c70*/  @!P3 STG.E.U8 desc[UR16][R10.64+0x8], R137 ;  /* 0x000008890a00b986 */ /* 0x000fe2000c101110 */
[----:B-1----:R-:W-:Y:S01]  /*6c80*/  F2FP.SATFINITE.E4M3.F32.PACK_AB_MERGE_C R25, RZ, R132, RZ ;  /* 0x00000084ff19723e */ /* 0x002fe200048070ff */
[-C--:B------:R-:W-:Y:S01]  /*6c90*/  FMUL R127, R127, R8.reuse ;  /* 0x000000087f7f7220 */ /* 0x080fe20000400000 */
[C---:B------:R-:W-:Y:S01]  /*6ca0*/  ISETP.LT.OR P3, PT, R29.reuse, 0x11, !P0 ;  /* 0x000000111d00780c */ /* 0x040fe20004761670 */
[-C--:B------:R-:W-:Y:S01]  /*6cb0*/  FMUL R122, R122, R8.reuse ;  /* 0x000000087a7a7220 */ /* 0x080fe20000400000 */
[----:B------:R-:W-:Y:S01]  /*6cc0*/  F2FP.SATFINITE.E4M3.F32.PACK_AB_MERGE_C R129, RZ, R129, RZ ;  /* 0x00000081ff81723e */ /* 0x000fe200048070ff */
[----:B------:R1:W-:Y:S01]  /*6cd0*/  @!P4 STG.E.U8 desc[UR16][R10.64+0x9], R25 ;  /* 0x000009190a00c986 */ /* 0x0003e2000c101110 */
[----:B------:R-:W-:Y:S01]  /*6ce0*/  ISETP.LT.OR P4, PT, R29, 0x12, !P0 ;  /* 0x000000121d00780c */ /* 0x000fe20004781670 */
[----:B------:R-:W-:Y:S01]  /*6cf0*/  FMUL R125, R125, R8 ;  /* 0x000000087d7d7220 */ /* 0x000fe20000400000 */
[----:B0-----:R-:W-:Y:S01]  /*6d00*/  F2FP.SATFINITE.E4M3.F32.PACK_AB_MERGE_C R7, RZ, R130, RZ ;  /* 0x00000082ff07723e */ /* 0x001fe200048070ff */
[----:B------:R-:W-:Y:S01]  /*6d10*/  @!P5 STG.E.U8 desc[UR16][R12.64+0x10], R135 ;  /* 0x000010870c00d986 */ /* 0x000fe2000c101110 */
[C---:B------:R-:W-:Y:S01]  /*6d20*/  ISETP.LT.OR P5, PT, R29.reuse, 0x19, !P1 ;  /* 0x000000191d00780c */ /* 0x040fe20004fa1670 */
[-C--:B------:R-:W-:Y:S01]  /*6d30*/  FMUL R120, R120, R8.reuse ;  /* 0x0000000878787220 */ /* 0x080fe20000400000 */
[----:B------:R-:W-:Y:S01]  /*6d40*/  F2FP.SATFINITE.E4M3.F32.PACK_AB_MERGE_C R127, RZ, R127, RZ ;  /* 0x0000007fff7f723e */ /* 0x000fe200048070ff */
[----:B------:R0:W-:Y:S01]  /*6d50*/  @!P6 STG.E.U8 desc[UR16][R12.64+0x11], R7 ;  /* 0x000011070c00e986 */ /* 0x0001e2000c101110 */
[----:B------:R-:W-:Y:S01]  /*6d60*/  ISETP.LT.OR P6, PT, R29, 0x1a, !P1 ;  /* 0x0000001a1d00780c */ /* 0x000fe20004fc1670 */
[-C--:B------:R-:W-:Y:S01]  /*6d70*/  FMUL R123, R123, R8.reuse ;  /* 0x000000087b7b7220 */ /* 0x080fe20000400000 */
[----:B------:R-:W-:Y:S01]  /*6d80*/  FMUL R118, R118, R8 ;  /* 0x0000000876767220 */ /* 0x000fe20000400000 */
[----:B-1----:R-:W-:Y:S01]  /*6d90*/  F2FP.SATFINITE.E4M3.F32.PACK_AB_MERGE_C R25, RZ, R128, RZ ;  /* 0x00000080ff19723e */ /* 0x002fe200048070ff */
[----:B------:R-:W-:Y:S01]  /*6da0*/  @!P3 STG.E.U8 desc[UR16][R10.64+0x10], R133 ;  /* 0x000010850a00b986 */ /* 0x000fe2000c101110 */
[----:B------:R-:W-:Y:S01]  /*6db0*/  ISETP.LT.OR P3, PT, R29, 0x19, !P0 ;  /* 0x000000191d00780c */ /* 0x000fe20004761670 */
        /* <DEDUP_REMOVED lines=35> */
[----:B------:R-:W-:Y:S01]  /*6ff0*/  ISETP.LT.OR P3, PT, R29, 0x29, !P0 ;  /* 0x000000291d00780c */ /* 0x000fe20004761670 */
[-C--:B------:R-:W-:Y:S01]  /*7000*/  FMUL R111, R111, R8.reuse ;  /* 0x000000086f6f7220 */ /* 0x080fe20000400000 */
[-C--:B------:R-:W-:Y:S01]  /*7010*/  FMUL R106, R106, R8.reuse ;  /* 0x000000086a6a7220 */ /* 0x080fe20000400000 */
        /* <DEDUP_REMOVED lines=104> */
[----:B------:R-:W-:-:S02]  /*76a0*/  ISETP.LT.OR P3, PT, R29, 0x59, !P0 ;  /* 0x000000591d00780c */ /* 0x000fc40004761670 */
[----:B------:R-:W-:Y:S01]  /*76b0*/  F2FP.SATFINITE.E4M3.F32.PACK_AB_MERGE_C R21, RZ, R21, RZ ;  /* 0x00000015ff15723e */ /* 0x000fe200048070ff */
[----:B------:R1:W-:Y:S01]  /*76c0*/  @!P4 STG.E.U8 desc[UR16][R10.64+0x51], R25 ;  /* 0x000051190a00c986 */ /* 0x0003e2000c101110 */
[C---:B------:R-:W-:Y:S02]  /*76d0*/  ISETP.LT.OR P4, PT, R29.reuse, 0x5a, !P0 ;  /* 0x0000005a1d00780c */ /* 0x040fe40004781670 */
[----:B0-----:R-:W-:Y:S01]  /*76e0*/  F2FP.SATFINITE.E4M3.F32.PACK_AB_MERGE_C R7, RZ, R94, RZ ;  /* 0x0000005eff07723e */ /* 0x001fe200048070ff */
[----:B------:R-:W-:Y:S01]  /*76f0*/  @!P5 STG.E.U8 desc[UR16][R12.64+0x58], R99 ;  /* 0x000058630c00d986 */ /* 0x000fe2000c101110 */
[C---:B------:R-:W-:Y:S02]  /*7700*/  ISETP.LT.OR P5, PT, R29.reuse, 0x61, !P1 ;  /* 0x000000611d00780c */ /* 0x040fe40004fa1670 */
[----:B------:R-:W-:Y:S01]  /*7710*/  F2FP.SATFINITE.E4M3.F32.PACK_AB_MERGE_C R15, RZ, R15, RZ ;  /* 0x0000000fff0f723e */ /* 0x000fe200048070ff */
[----:B------:R0:W-:Y:S01]  /*7720*/  @!P6 STG.E.U8 desc[UR16][R12.64+0x59], R7 ;  /* 0x000059070c00e986 */ /* 0x0001e2000c101110 */
[----:B------:R-:W-:-:S02]  /*7730*/  ISETP.LT.OR P6, PT, R29, 0x62, !P1 ;  /* 0x000000621d00780c */ /* 0x000fc40004fc1670 */
[----:B------:R-:W-:Y:S01]  /*7740*/  F2FP.SATFINITE.E4M3.F32.PACK_AB_MERGE_C R17, RZ, R17, RZ ;  /* 0x00000011ff11723e */ /* 0x000fe200048070ff */
[----:B------:R-:W-:Y:S01]  /*7750*/  @!P3 STG.E.U8 desc[UR16][R10.64+0x58], R97 ;  /* 0x000058610a00b986 */ /* 0x000fe2000c101110 */
[----:B-1----:R-:W-:Y:S02]  /*7760*/  F2FP.SATFINITE.E4M3.F32.PACK_AB_MERGE_C R25, RZ, R92, RZ ;  /* 0x0000005cff19723e */ /* 0x002fe400048070ff */
[----:B------:R-:W-:-:S03]  /*7770*/  ISETP.LT.OR P3, PT, R29, 0x61, !P0 ;  /* 0x000000611d00780c */ /* 0x000fc60004761670 */
[----:B------:R1:W-:Y:S01]  /*7780*/  @!P4 STG.E.U8 desc[UR16][R10.64+0x59], R25 ;  /* 0x000059190a00c986 */ /* 0x0003e2000c101110 */
[C---:B------:R-:W-:Y:S02]  /*7790*/  ISETP.LT.OR P4, PT, R29.reuse, 0x62, !P0 ;  /* 0x000000621d00780c */ /* 0x040fe40004781670 */
[----:B0-----:R-:W-:Y:S01]  /*77a0*/  F2FP.SATFINITE.E4M3.F32.PACK_AB_MERGE_C R7, RZ, R90, RZ ;  /* 0x0000005aff07723e */ /* 0x001fe200048070ff */
[----:B------:R-:W-:Y:S01]  /*77b0*/  @!P5 STG.E.U8 desc[UR16][R12.64+0x60], R93 ;  /* 0x0000605d0c00d986 */ /* 0x000fe2000c101110 */
[----:B------:R-:W-:-:S03]  /*77c0*/  ISETP.LT.OR P5, PT, R29, 0x69, !P1 ;  /* 0x000000691d00780c */ /* 0x000fc60004fa1670 */
[----:B------:R0:W-:Y:S01]  /*77d0*/  @!P6 STG.E.U8 desc[UR16][R12.64+0x61], R7 ;  /* 0x000061070c00e986 */ /* 0x0001e2000c101110 */
[C---:B------:R-:W-:Y:S02]  /*77e0*/  ISETP.LT.OR P6, PT, R29.reuse, 0x6a, !P1 ;  /* 0x0000006a1d00780c */ /* 0x040fe40004fc1670 */
[----:B-1----:R-:W-:Y:S01]  /*77f0*/  F2FP.SATFINITE.E4M3.F32.PACK_AB_MERGE_C R25, RZ, R88, RZ ;  /* 0x00000058ff19723e */ /* 0x002fe200048070ff */
[----:B------:R-:W-:Y:S01]  /*7800*/  @!P3 STG.E.U8 desc[UR16][R10.64+0x60], R95 ;  /* 0x0000605f0a00b986 */ /* 0x000fe2000c101110 */
        /* <DEDUP_REMOVED lines=11> */
[----:B------:R-:W-:Y:S01]  /*78c0*/  @!P4 STG.E.U8 desc[UR16][R10.64+0x69], R25 ;  /* 0x000069190a00c986 */ /* 0x000fe2000c101110 */
[C---:B------:R-:W-:Y:S02]  /*78d0*/  ISETP.LT.OR P4, PT, R29.reuse, 0x79, !P1 ;  /* 0x000000791d00780c */ /* 0x040fe40004f81670 */
[C---:B------:R-:W-:Y:S01]  /*78e0*/  ISETP.LT.OR P1, PT, R29.reuse, 0x7a, !P1 ;  /* 0x0000007a1d00780c */ /* 0x040fe20004f21670 */
[----:B------:R1:W-:Y:S01]  /*78f0*/  @!P5 STG.E.U8 desc[UR16][R12.64+0x70], R23 ;  /* 0x000070170c00d986 */ /* 0x0003e2000c101110 */
[C---:B------:R-:W-:Y:S02]  /*7900*/  ISETP.LT.OR P5, PT, R29.reuse, 0x72, !P0 ;  /* 0x000000721d00780c */ /* 0x040fe400047a1670 */
[----:B0-----:R-:W-:Y:S01]  /*7910*/  F2FP.SATFINITE.E4M3.F32.PACK_AB_MERGE_C R7, RZ, R18, RZ ;  /* 0x00000012ff07723e */ /* 0x001fe200048070ff */
[----:B------:R0:W-:Y:S01]  /*7920*/  @!P6 STG.E.U8 desc[UR16][R12.64+0x71], R19 ;  /* 0x000071130c00e986 */ /* 0x0001e2000c101110 */
[C---:B------:R-:W-:Y:S02]  /*7930*/  ISETP.LT.OR P6, PT, R29.reuse, 0x79, !P0 ;  /* 0x000000791d00780c */ /* 0x040fe400047c1670 */
[----:B------:R-:W-:Y:S01]  /*7940*/  ISETP.LT.OR P0, PT, R29, 0x7a, !P0 ;  /* 0x0000007a1d00780c */ /* 0x000fe20004701670 */
[----:B------:R2:W-:Y:S01]  /*7950*/  @!P3 STG.E.U8 desc[UR16][R10.64+0x70], R21 ;  /* 0x000070150a00b986 */ /* 0x0005e2000c101110 */
[----:B-1----:R-:W-:-:S05]  /*7960*/  F2FP.SATFINITE.E4M3.F32.PACK_AB_MERGE_C R23, RZ, R16, RZ ;  /* 0x00000010ff17723e */ /* 0x002fca00048070ff */
[----:B------:R2:W-:Y:S01]  /*7970*/  @!P5 STG.E.U8 desc[UR16][R10.64+0x71], R7 ;  /* 0x000071070a00d986 */ /* 0x0005e2000c101110 */
[----:B0-----:R-:W-:-:S03]  /*7980*/  F2FP.SATFINITE.E4M3.F32.PACK_AB_MERGE_C R19, RZ, R14, RZ ;  /* 0x0000000eff13723e */ /* 0x001fc600048070ff */
[----:B------:R2:W-:Y:S04]  /*7990*/  @!P4 STG.E.U8 desc[UR16][R12.64+0x78], R15 ;  /* 0x0000780f0c00c986 */ /* 0x0005e8000c101110 */
[----:B------:R2:W-:Y:S04]  /*79a0*/  @!P1 STG.E.U8 desc[UR16][R12.64+0x79], R19 ;  /* 0x000079130c009986 */ /* 0x0005e8000c101110 */
[----:B------:R2:W-:Y:S04]  /*79b0*/  @!P6 STG.E.U8 desc[UR16][R10.64+0x78], R17 ;  /* 0x000078110a00e986 */ /* 0x0005e8000c101110 */
[----:B------:R2:W-:Y:S02]  /*79c0*/  @!P0 STG.E.U8 desc[UR16][R10.64+0x79], R23 ;  /* 0x000079170a008986 */ /* 0x0005e4000c101110 */
.L_x_167:
[----:B------:R-:W-:Y:S05]  /*79d0*/  BSYNC B0 ;  /* 0x0000000000007941 */ /* 0x000fea0003800000 */
.L_x_37:
[----:B------:R-:W-:Y:S01]  /*79e0*/  ULDC UR6, c[0x0][0xc] ;  /* 0x0000030000067ab9 */ /* 0x000fe20000000800 */
[----:B------:R-:W-:Y:S01]  /*79f0*/  ULDC UR7, c[0x0][0x10] ;  /* 0x0000040000077ab9 */ /* 0x000fe20000000800 */
[----:B0-2--5:R-:W0:Y:S01]  /*7a00*/  LDC R7, c[0x0][0x14] ;  /* 0x00000500ff077b82 */ /* 0x025e220000000800 */
[----:B------:R-:W-:Y:S01]  /*7a10*/  UIMAD.WIDE.U32 UR6, UR6, UR7, URZ ;  /* 0x00000007060672a5 */ /* 0x000fe2000f8e003f */
[----:B----4-:R-:W-:Y:S01]  /*7a20*/  PRMT R10, RZ, 0x7610, R10 ;  /* 0x00007610ff0a7816 */ /* 0x010fe2000000000a */
[----:B------:R-:W-:-:S04]  /*7a30*/  IMAD.MOV.U32 R11, RZ, RZ, -0x1 ;  /* 0xffffffffff0b7424 */ /* 0x000fc800078e00ff */
[----:B0-----:R-:W-:-:S04]  /*7a40*/  IMAD.WIDE.U32 R2, R7, UR6, R2 ;  /* 0x0000000607027c25 */ /* 0x001fc8000f8e0002 */
[----:B------:R-:W-:Y:S01]  /*7a50*/  IMAD R7, R7, UR7, RZ ;  /* 0x0000000707077c24 */ /* 0x000fe2000f8e02ff */
[----:B------:R-:W-:Y:S02]  /*7a60*/  ULDC.64 UR6, c[0x0][0x650] ;  /* 0x0001940000067ab9 */ /* 0x000fe40000000a00 */
[----:B------:R-:W-:Y:S01]  /*7a70*/  ISETP.GE.U32.AND P0, PT, R2, UR6, PT ;  /* 0x0000000602007c0c */ /* 0x000fe2000bf06070 */
[----:B------:R-:W-:Y:S02]  /*7a80*/  IMAD.IADD R3, R3, 0x1, R7 ;  /* 0x0000000103037824 */ /* 0x000fe400078e0207 */
[----:B------:R-:W-:-:S03]  /*7a90*/  IMAD.MOV.U32 R7, RZ, RZ, -0x1 ;  /* 0xffffffffff077424 */ /* 0x000fc600078e00ff */
[----:B------:R-:W-:-:S13]  /*7aa0*/  ISETP.GE.U32.AND.EX P0, PT, R3, UR7, PT, P0 ;  /* 0x0000000703007c0c */ /* 0x000fda000bf06100 */
[----:B------:R-:W-:Y:S05]  /*7ab0*/  @P0 BRA `(.L_x_168) ;  /* 0x0000000400600947 */ /* 0x000fea0003800000 */
[----:B------:R-:W0:Y:S01]  /*7ac0*/  S2R R22, SR_CTAID.X ;  /* 0x0000000000167919 */ /* 0x000e220000002500 */
[----:B------:R-:W2:Y:S01]  /*7ad0*/  LDC.64 R16, c[0x0][0x628] ;  /* 0x00018a00ff107b82 */ /* 0x000ea20000000a00 */
[----:B------:R-:W-:Y:S01]  /*7ae0*/  ULDC UR6, c[0x0][0x150] ;  /* 0x0000540000067ab9 */ /* 0x000fe20000000800 */
[----:B------:R-:W-:Y:S01]  /*7af0*/  IMAD.MOV.U32 R14, RZ, RZ, R2 ;  /* 0x000000ffff0e7224 */ /* 0x000fe200078e0002 */
[----:B------:R-:W4:Y:S01]  /*7b00*/  S2R R24, SR_CTAID.Y ;  /* 0x0000000000187919 */ /* 0x000f220000002600 */
[----:B------:R-:W-:-:S04]  /*7b10*/  IMAD.MOV.U32 R15, RZ, RZ, R3 ;  /* 0x000000ffff0f7224 */ /* 0x000fc800078e0003 */
[----:B------:R-:W1:Y:S08]  /*7b20*/  LDC R25, c[0x0][0x144] ;  /* 0x00005100ff197b82 */ /* 0x000e700000000800 */
[----:B------:R-:W1:Y:S08]  /*7b30*/  LDC R18, c[0x0][0x630] ;  /* 0x00018c00ff127b82 */ /* 0x000e700000000800 */
[----:B------:R-:W1:Y:S01]  /*7b40*/  LDC.64 R20, c[0x0][0x620] ;  /* 0x00018800ff147b82 */ /* 0x000e620000000a00 */
[----:B--2---:R-:W-:-:S04]  /*7b50*/  ISETP.NE.U32.AND P0, PT, R16, RZ, PT ;  /* 0x000000ff1000720c */ /* 0x004fc80003f05070 */
[----:B------:R-:W-:Y:S02]  /*7b60*/  ISETP.NE.AND.EX P0, PT, R17, RZ, PT, P0 ;  /* 0x000000ff1100720c */ /* 0x000fe40003f05300 */
[----:B0-----:R-:W-:-:S05]  /*7b70*/  I2FP.F32.U32 R7, R22 ;  /* 0x0000001600077245 */ /* 0x001fca0000201000 */
[----:B------:R-:W-:-:S04]  /*7b80*/  FMUL R7, R7, UR6 ;  /* 0x0000000607077c20 */ /* 0x000fc80008400000 */
[----:B------:R0:W2:Y:S02]  /*7b90*/  F2I.U32.TRUNC.NTZ R23, R7 ;  /* 0x0000000700177305 */ /* 0x0000a4000020f000 */
[----:B----4-:R-:W-:Y:S05]  /*7ba0*/  @!P0 BRA `(.L_x_169) ;  /* 0x0000000000288947 */ /* 0x010fea0003800000 */
[----:B0-----:R-:W0:Y:S02]  /*7bb0*/  LDC R7, c[0x0][0x634] ;  /* 0x00018d00ff077b82 */ /* 0x001e240000000800 */
        /* <DEDUP_REMOVED lines=9> */
.L_x_169:
[-CC-:B-1----:R-:W-:Y:S01]  /*7c50*/  SHF.R.U64 R19, R14, R18.reuse, R15.reuse ;  /* 0x000000120e137219 */ /* 0x182fe2000000120f */
[----:B------:R-:W1:Y:S01]  /*7c60*/  LDC.64 R30, c[0x0][0x640] ;  /* 0x00019000ff1e7b82 */ /* 0x000e620000000a00 */
[----:B0-----:R-:W-:Y:S01]  /*7c70*/  SHF.R.U32.HI R7, RZ, R18, R15 ;  /* 0x00000012ff077219 */ /* 0x001fe2000001160f */
[----:B--2---:R-:W-:Y:S01]  /*7c80*/  IMAD.MOV R23, RZ, RZ, -R23 ;  /* 0x000000ffff177224 */ /* 0x004fe200078e0a17 */
[----:B------:R-:W-:Y:S01]  /*7c90*/  IADD3 R13, P0, RZ, -R19, RZ ;  /* 0x80000013ff0d7210 */ /* 0x000fe20007f1e0ff */
[----:B------:R-:W-:Y:S02]  /*7ca0*/  ULDC UR6, c[0x0][0x154] ;  /* 0x0000550000067ab9 */ /* 0x000fe40000000800 */
[----:B------:R-:W-:Y:S02]  /*7cb0*/  IMAD R25, R25, R23, R22 ;  /* 0x0000001719197224 */ /* 0x000fe400078e0216 */
[----:B------:R-:W0:Y:S01]  /*7cc0*/  LDC R14, c[0x0][0x618] ;  /* 0x00018600ff0e7b82 */ /* 0x000e220000000800 */
[----:B------:R-:W-:-:S02]  /*7cd0*/  IMAD.X R7, RZ, RZ, ~R7, P0 ;  /* 0x000000ffff077224 */ /* 0x000fc400000e0e07 */
[----:B------:R-:W-:-:S04]  /*7ce0*/  IMAD.WIDE.U32 R10, R13, R20, R2 ;  /* 0x000000140d0a7225 */ /* 0x000fc800078e0002 */
[----:B------:R-:W-:Y:S01]  /*7cf0*/  IMAD R12, R7, R20, RZ ;  /* 0x00000014070c7224 */ /* 0x000fe200078e02ff */
[----:B---3--:R-:W2:Y:S03]  /*7d00*/  LDC R26, c[0x0][0x608] ;  /* 0x00018200ff1a7b82 */ /* 0x008ea60000000800 */
[----:B------:R-:W-:Y:S02]  /*7d10*/  IMAD R7, R13, R21, R12 ;  /* 0x000000150d077224 */ /* 0x000fe400078e020c */
[----:B------:R-:W-:Y:S02]  /*7d20*/  IMAD.MOV.U32 R13, RZ, RZ, 0x1 ;  /* 0x00000001ff0d7424 */ /* 0x000fe400078e00ff */
[----:B------:R-:W-:Y:S01]  /*7d30*/  IMAD.IADD R7, R11, 0x1, R7 ;  /* 0x000000010b077824 */ /* 0x000fe200078e0207 */
[----:B------:R-:W3:Y:S01]  /*7d40*/  LDC R28, c[0x0][0x658] ;  /* 0x00019600ff1c7b82 */ /* 0x000ee20000000800 */
[----:B------:R-:W-:-:S02]  /*7d50*/  I2FP.F32.U32 R11, R24 ;  /* 0x00000018000b7245 */ /* 0x000fc40000201000 */
[----:B-1----:R-:W-:-:S03]  /*7d60*/  ISETP.NE.U32.AND P0, PT, R30, RZ, PT ;  /* 0x000000ff1e00720c */ /* 0x002fc60003f05070 */
[----:B------:R-:W-:Y:S01]  /*7d70*/  FMUL R12, R11, UR6 ;  /* 0x000000060b0c7c20 */ /* 0x000fe20008400000 */
[----:B------:R-:W-:Y:S01]  /*7d80*/  ISETP.NE.AND.EX P0, PT, R31, RZ, PT, P0 ;  /* 0x000000ff1f00720c */ /* 0x000fe20003f05300 */
[----:B------:R-:W1:Y:S01]  /*7d90*/  LDC R23, c[0x0][0x148] ;  /* 0x00005200ff177b82 */ /* 0x000e620000000800 */
[-CC-:B0-----:R-:W-:Y:S01]  /*7da0*/  SHF.R.U64 R18, R10, R14.reuse, R7.reuse ;  /* 0x0000000e0a127219 */ /* 0x181fe20000001207 */
[----:B------:R0:W4:Y:S01]  /*7db0*/  F2I.U32.TRUNC.NTZ R20, R12 ;  /* 0x0000000c00147305 */ /* 0x000122000020f000 */
[----:B------:R-:W-:Y:S01]  /*7dc0*/  SHF.R.U32.HI R7, RZ, R14, R7 ;  /* 0x0000000eff077219 */ /* 0x000fe20000011607 */
[----:B------:R-:W-:-:S04]  /*7dd0*/  IMAD.MOV.U32 R11, RZ, RZ, -0x1 ;  /* 0xffffffffff0b7424 */ /* 0x000fc800078e00ff */
[----:B------:R-:W0:Y:S01]  /*7de0*/  LDC R22, c[0x0][0x600] ;  /* 0x00018000ff167b82 */ /* 0x000e220000000800 */
[-CC-:B--2---:R-:W-:Y:S02]  /*7df0*/  SHF.R.U64 R16, R18, R26.reuse, R7.reuse ;  /* 0x0000001a12107219 */ /* 0x184fe40000001207 */
[----:B------:R-:W-:-:S05]  /*7e00*/  SHF.R.U32.HI R7, RZ, R26, R7 ;  /* 0x0000001aff077219 */ /* 0x000fca0000011607 */
[----:B------:R-:W2:Y:S01]  /*7e10*/  LDC R29, c[0x0][0x648] ;  /* 0x00019200ff1d7b82 */ /* 0x000ea20000000800 */
[-C--:B---3--:R-:W-:Y:S02]  /*7e20*/  SHF.L.U32 R10, R11, R28.reuse, RZ ;  /* 0x0000001c0b0a7219 */ /* 0x088fe400000006ff */
[--C-:B------:R-:W-:Y:S02]  /*7e30*/  SHF.R.U64 R21, R16, R28, R7.reuse ;  /* 0x0000001c10157219 */ /* 0x100fe40000001207 */
[----:B------:R-:W-:Y:S02]  /*7e40*/  LOP3.LUT R27, RZ, R10, RZ, 0x33, !PT ;  /* 0x0000000aff1b7212 */ /* 0x000fe400078e33ff */
[-C--:B------:R-:W-:Y:S01]  /*7e50*/  SHF.R.U32.HI R11, RZ, R28.reuse, R7 ;  /* 0x0000001cff0b7219 */ /* 0x080fe20000011607 */
[----:B------:R-:W3:Y:S01]  /*7e60*/  LDC R32, c[0x0][0x638] ;  /* 0x00018e00ff207b82 */ /* 0x000ee20000000800 */
[----:B------:R-:W-:Y:S01]  /*7e70*/  SHF.L.U32 R26, R13, R28, RZ ;  /* 0x0000001c0d1a7219 */ /* 0x000fe200000006ff */
[----:B------:R-:W-:-:S06]  /*7e80*/  IMAD.MOV.U32 R10, RZ, RZ, R21 ;  /* 0x000000ffff0a7224 */ /* 0x000fcc00078e0015 */
[----:B------:R-:W0:Y:S01]  /*7e90*/  LDC R33, c[0x0][0x610] ;  /* 0x00018400ff217b82 */ /* 0x000e220000000800 */
[----:B----4-:R-:W-:Y:S05]  /*7ea0*/  @!P0 BRA `(.L_x_170) ;  /* 0x0000000000288947 */ /* 0x010fea0003800000 */
[----:B------:R-:W4:Y:S02]  /*7eb0*/  LDC R10, c[0x0][0x64c] ;  /* 0x00019300ff0a7b82 */ /* 0x000f240000000800 */
[----:B----4-:R-:W-:-:S05]  /*7ec0*/  IADD3 R7, P0, R21, R10, RZ ;  /* 0x0000000a15077210 */ /* 0x010fca0007f1e0ff */
[----:B------:R-:W-:-:S04]  /*7ed0*/  IMAD.X R17, RZ, RZ, R11, P0 ;  /* 0x000000ffff117224 */ /* 0x000fc800000e060b */
[----:B------:R-:W-:-:S04]  /*7ee0*/  IMAD.WIDE.U32 R10, R17, R30, RZ ;  /* 0x0000001e110a7225 */ /* 0x000fc800078e00ff */
[----:B0-----:R-:W-:-:S04]  /*7ef0*/  IMAD.WIDE.U32 R12, P0, R7, R31, R10 ;  /* 0x0000001f070c7225 */ /* 0x001fc8000780000a */
[----:B------:R-:W-:-:S04]  /*7f00*/  IMAD.WIDE.U32 R10, R7, R30, RZ ;  /* 0x0000001e070a7225 */ /* 0x000fc800078e00ff */
[----:B------:R-:W-:Y:S01]  /*7f10*/  IMAD.X R15, RZ, RZ, RZ, P0 ;  /* 0x000000ffff0f7224 */ /* 0x000fe200000e06ff */
[----:B------:R-:W-:Y:S01]  /*7f20*/  IADD3 RZ, P0, R11, R12, RZ ;  /* 0x0000000c0bff7210 */ /* 0x000fe20007f1e0ff */
[----:B------:R-:W-:-:S04]  /*7f30*/  IMAD.MOV.U32 R14, RZ, RZ, R13 ;  /* 0x000000ffff0e7224 */ /* 0x000fc800078e000d */
[----:B------:R-:W-:-:S08]  /*7f40*/  IMAD.WIDE.U32.X R10, R17, R31, R14, P0 ;  /* 0x0000001f110a7225 */ /* 0x000fd000000e040e */
.L_x_170:
[----:B--2---:R-:W-:Y:S01]  /*7f50*/  SHF.R.U64 R7, R10, R29, R11 ;  /* 0x0000001d0a077219 */ /* 0x004fe2000000120b */
[----:B0-----:R-:W-:Y:S01]  /*7f60*/  VIADD R11, R22, 0xffffffff ;  /* 0xffffffff160b7836 */ /* 0x001fe20000000000 */
[----:B------:R-:W-:Y:S01]  /*7f70*/  LOP3.LUT R28, R16, R27, RZ, 0xc0, !PT ;  /* 0x0000001b101c7212 */ /* 0x000fe200078ec0ff */
[----:B------:R-:W-:Y:S02]  /*7f80*/  IMAD.MOV R20, RZ, RZ, -R20 ;  /* 0x000000ffff147224 */ /* 0x000fe400078e0a14 */
[----:B------:R-:W-:Y:S01]  /*7f90*/  IMAD.MOV R10, RZ, RZ, -R7 ;  /* 0x000000ffff0a7224 */ /* 0x000fe200078e0a07 */
[----:B------:R-:W-:Y:S01]  /*7fa0*/  LOP3.LUT R18, R18, R11, RZ, 0xc0, !PT ;  /* 0x0000000b12127212 */ /* 0x000fe200078ec0ff */
[----:B------:R-:W-:Y:S02]  /*7fb0*/  IMAD R28, R26, R7, R28 ;  /* 0x000000071a1c7224 */ /* 0x000fe400078e021c */
[----:B-1----:R-:W-:Y:S02]  /*7fc0*/  @P2 IMAD R25, R23, R20, R24 ;  /* 0x0000001417192224 */ /* 0x002fe400078e0218 */
[----:B---3--:R-:W-:-:S02]  /*7fd0*/  IMAD R7, R10, R32, R21 ;  /* 0x000000200a077224 */ /* 0x008fc400078e0215 */
[----:B------:R-:W-:Y:S02]  /*7fe0*/  IMAD R28, R28, R33, R25 ;  /* 0x000000211c1c7224 */ /* 0x000fe400078e0219 */
[----:B------:R-:W-:Y:S02]  /*7ff0*/  IMAD R7, R7, R22, R18 ;  /* 0x0000001607077224 */ /* 0x000fe400078e0212 */
[----:B------:R-:W-:-:S03]  /*8000*/  IMAD.MOV.U32 R10, RZ, RZ, 0x1 ;  /* 0x00000001ff0a7424 */ /* 0x000fc600078e00ff */
[----:B------:R-:W-:Y:S02]  /*8010*/  SEL R11, R7, R28, !P2 ;  /* 0x0000001c070b7207 */ /* 0x000fe40005000000 */
[----:B------:R-:W-:Y:S01]  /*8020*/  SEL R28, R28, R7, !P2 ;  /* 0x000000071c1c7207 */ /* 0x000fe20005000000 */
[----:B------:R-:W-:-:S07]  /*8030*/  IMAD.MOV.U32 R7, RZ, RZ, R19 ;  /* 0x000000ffff077224 */ /* 0x000fce00078e0013 */
.L_x_168:
[----:B------:R-:W-:Y:S01]  /*8040*/  LOP3.LUT P0, RZ, R10, 0xff, RZ, 0xc0, !PT ;  /* 0x000000ff0aff7812 */ /* 0x000fe2000780c0ff */
[----:B------:R-:W-:-:S12]  /*8050*/  IMAD.MOV.U32 R10, RZ, RZ, R28 ;  /* 0x000000ffff0a7224 */ /* 0x000fd800078e001c */
[----:B------:R-:W-:Y:S05]  /*8060*/  @P0 BRA `(.L_x_171) ;  /* 0xffffff9000780947 */ /* 0x000fea000383ffff */
[----:B------:R-:W-:Y:S05]  /*8070*/  EXIT ;  /* 0x000000000000794d */ /* 0x000fea0003800000 */
.L_x_7:
        /* <DEDUP_REMOVED lines=26> */
.L_x_173:
[----:B------:R-:W0:Y:S01]  /*8220*/  LDC.64 R28, c[0x0][0x640] ;  /* 0x00019000ff1c7b82 */ /* 0x000e220000000a00 */
[-CC-:B------:R-:W-:Y:S01]  /*8230*/  SHF.R.U64 R21, R16, R6.reuse, R17.reuse ;  /* 0x0000000610157219 */ /* 0x180fe20000001211 */
[----:B------:R-:W-:Y:S01]  /*8240*/  IMAD.MOV.U32 R31, RZ, RZ, 0x1 ;  /* 0x00000001ff1f7424 */ /* 0x000fe200078e00ff */
[----:B------:R-:W-:Y:S02]  /*8250*/  SHF.R.U32.HI R5, RZ, R6, R17 ;  /* 0x00000006ff057219 */ /* 0x000fe40000011611 */
        /* <DEDUP_REMOVED lines=9> */
[----:B0-----:R-:W-:Y:S01]  /*82f0*/  ISETP.NE.U32.AND P0, PT, R28, RZ, PT ;  /* 0x000000ff1c00720c */ /* 0x001fe20003f05070 */
[----:B------:R-:W-:-:S03]  /*8300*/  IMAD.MOV.U32 R11, RZ, RZ, -0x1 ;  /* 0xffffffffff0b7424 */ /* 0x000fc600078e00ff */
[----:B------:R-:W-:Y:S02]  /*8310*/  ISETP.NE.AND.EX P0, PT, R29, RZ, PT, P0 ;  /* 0x000000ff1d00720c */ /* 0x000fe40003f05300 */
[----:B------:R-:W0:Y:S01]  /*8320*/  LDC R24, c[0x0][0x600] ;  /* 0x00018000ff187b82 */ /* 0x000e220000000800 */
[-CC-:B-1----:R-:W-:Y:S02]  /*8330*/  SHF.R.U64 R18, R10, R14.reuse, R5.reuse ;  /* 0x0000000e0a127219 */ /* 0x182fe40000001205 */
[----:B------:R-:W-:-:S05]  /*8340*/  SHF.R.U32.HI R5, RZ, R14, R5 ;  /* 0x0000000eff057219 */ /* 0x000fca0000011605 */
        /* <DEDUP_REMOVED lines=21> */
.L_x_174:
[----:B-1----:R-:W-:Y:S01]  /*84a0*/  SHF.R.U64 R6, R10, R25, R11 ;  /* 0x000000190a067219 */ /* 0x002fe2000000120b */
[----:B0-----:R-:W-:Y:S01]  /*84b0*/  VIADD R11, R24, 0xffffffff ;  /* 0xffffffff180b7836 */ /* 0x001fe20000000000 */
[----:B------:R-:W-:Y:S01]  /*84c0*/  SHF.L.U32 R9, R31, R26, RZ ;  /* 0x0000001a1f097219 */ /* 0x000fe200000006ff */
[----:B------:R-:W-:Y:S01]  /*84d0*/  @P2 IMAD R12, R13, R20, R8 ;  /* 0x000000140d0c2224 */ /* 0x000fe200078e0208 */
[----:B------:R-:W-:Y:S01]  /*84e0*/  LOP3.LUT R5, R22, R33, RZ, 0xc0, !PT ;  /* 0x0000002116057212 */ /* 0x000fe200078ec0ff */
[----:B------:R-:W-:Y:S01]  /*84f0*/  IMAD.MOV R10, RZ, RZ, -R6 ;  /* 0x000000ffff0a7224 */ /* 0x000fe200078e0a06 */
[----:B------:R-:W-:Y:S01]  /*8500*/  LOP3.LUT R18, R18, R11, RZ, 0xc0, !PT ;  /* 0x0000000b12127212 */ /* 0x000fe200078ec0ff */
[----:B------:R-:W-:Y:S02]  /*8510*/  IMAD.MOV.U32 R8, RZ, RZ, 0x1 ;  /* 0x00000001ff087424 */ /* 0x000fe400078e00ff */
[----:B------:R-:W-:Y:S02]  /*8520*/  IMAD R9, R9, R6, R5 ;  /* 0x0000000609097224 */ /* 0x000fe400078e0205 */
[----:B--2---:R-:W-:-:S02]  /*8530*/  IMAD R5, R10, R27, R23 ;  /* 0x0000001b0a057224 */ /* 0x004fc400078e0217 */
[----:B---3--:R-:W-:Y:S02]  /*8540*/  IMAD R6, R9, R30, R12 ;  /* 0x0000001e09067224 */ /* 0x008fe400078e020c */
[----:B------:R-:W-:Y:S01]  /*8550*/  IMAD R9, R5, R24, R18 ;  /* 0x0000001805097224 */ /* 0x000fe200078e0212 */
[----:B------:R-:W-:Y:S01]  /*8560*/  PRMT R5, R8, 0x7610, R5 ;  /* 0x0000761008057816 */ /* 0x000fe20000000005 */
[----:B------:R-:W-:-:S03]  /*8570*/  IMAD.MOV.U32 R16, RZ, RZ, R21 ;  /* 0x000000ffff107224 */ /* 0x000fc600078e0015 */
[----:B------:R-:W-:Y:S02]  /*8580*/  SEL R17, R9, R6, !P2 ;  /* 0x0000000609117207 */ /* 0x000fe40005000000 */
[----:B------:R-:W-:-:S07]  /*8590*/  SEL R6, R6, R9, !P2 ;  /* 0x0000000906067207 */ /* 0x000fce0005000000 */
.L_x_172:
[----:B------:R-:W-:-:S08]  /*85a0*/  NOP ;  /* 0x0000000000007918 */ /* 0x000fd00000000000 */
[----:B------:R-:W0:-:S00]  /*85b0*/  USETMAXREG.DEALLOC.CTAPOOL 0x28 ;  /* 0x00000028000079c8 */ /* 0x000e0000080e0500 */
[----:B0-----:R-:W-:-:S13]  /*85c0*/  ISETP.NE.AND P0, PT, R7, RZ, PT ;  /* 0x000000ff0700720c */ /* 0x001fda0003f05270 */
[----:B------:R-:W-:Y:S05]  /*85d0*/  @P0 EXIT ;  /* 0x000000000000094d */ /* 0x000fea0003800000 */
[----:B------:R-:W-:Y:S01]  /*85e0*/  LOP3.LUT P0, RZ, R5, 0xff, RZ, 0xc0, !PT ;  /* 0x000000ff05ff7812 */ /* 0x000fe2000780c0ff */
[----:B------:R-:W-:Y:S02]  /*85f0*/  IMAD.MOV.U32 R11, RZ, RZ, 0x1 ;  /* 0x00000001ff0b7424 */ /* 0x000fe400078e00ff */
[----:B------:R-:W-:-:S10]  /*8600*/  IMAD.MOV.U32 R15, RZ, RZ, RZ ;  /* 0x000000ffff0f7224 */ /* 0x000fd400078e00ff */
[----:B------:R-:W-:Y:S05]  /*8610*/  @!P0 BRA `(.L_x_175) ;  /* 0x0000000c008c8947 */ /* 0x000fea0003800000 */
[----:B------:R-:W0:Y:S01]  /*8620*/  LDC R5, c[0x0][0x28c] ;  /* 0x0000a300ff057b82 */ /* 0x000e220000000800 */
[----:B------:R-:W-:Y:S01]  /*8630*/  UMOV UR17, 0x1 ;  /* 0x0000000100117882 */ /* 0x000fe20000000000 */
[----:B------:R-:W-:Y:S01]  /*8640*/  ULDC UR9, c[0x0][0xc] ;  /* 0x0000030000097ab9 */ /* 0x000fe20000000800 */
[----:B------:R-:W-:Y:S01]  /*8650*/  ULDC UR15, c[0x0][0x10] ;  /* 0x00000400000f7ab9 */ /* 0x000fe20000000800 */
[----:B------:R-:W-:Y:S01]  /*8660*/  ULDC UR5, c[0x0][0x658] ;  /* 0x0001960000057ab9 */ /* 0x000fe20000000800 */
[----:B------:R-:W-:Y:S01]  /*8670*/  UMOV UR7, 0xffffffff ;  /* 0xffffffff00077882 */ /* 0x000fe20000000000 */
[----:B------:R-:W-:Y:S01]  /*8680*/  BSSY B0, `(.L_x_175) ;  /* 0x00000dc000007945 */ /* 0x000fe20003800000 */
[----:B------:R-:W-:Y:S01]  /*8690*/  USHF.L.U32 UR7, UR7, UR5, URZ ;  /* 0x0000000507077299 */ /* 0x000fe2000800063f */
[----:B------:R-:W1:Y:S01]  /*86a0*/  S2UR UR8, SR_CgaCtaId ;  /* 0x00000000000879c3 */ /* 0x000e620000008800 */
[----:B------:R-:W-:Y:S01]  /*86b0*/  IMAD.MOV.U32 R13, RZ, RZ, 0x1 ;  /* 0x00000001ff0d7424 */ /* 0x000fe200078e00ff */
[----:B------:R-:W-:Y:S01]  /*86c0*/  LOP3.LUT R14, R4, 0x2, RZ, 0xfc, !PT ;  /* 0x00000002040e7812 */ /* 0x000fe200078efcff */
[----:B------:R-:W-:Y:S01]  /*86d0*/  IMAD.MOV.U32 R11, RZ, RZ, 0x1 ;  /* 0x00000001ff0b7424 */ /* 0x000fe200078e00ff */
[----:B------:R-:W-:Y:S01]  /*86e0*/  ULDC UR4, c[0x0][0x600] ;  /* 0x0001800000047ab9 */ /* 0x000fe20000000800 */
[----:B------:R-:W-:Y:S01]  /*86f0*/  IMAD.MOV.U32 R15, RZ, RZ, RZ ;  /* 0x000000ffff0f7224 */ /* 0x000fe200078e00ff */
[----:B------:R-:W-:Y:S01]  /*8700*/  UMOV UR16, 0x11 ;  /* 0x0000001100107882 */ /* 0x000fe20000000000 */
[----:B------:R-:W-:-:S02]  /*8710*/  UIADD3 UR4, UR4, -0x1, URZ ;  /* 0xffffffff04047890 */ /* 0x000fc4000fffe03f */
[----:B------:R-:W-:Y:S02]  /*8720*/  USHF.L.U32 UR5, UR17, UR5, URZ ;  /* 0x0000000511057299 */ /* 0x000fe4000800063f */
[----:B------:R-:W-:Y:S01]  /*8730*/  ULOP3.LUT UR7, URZ, UR7, URZ, 0x33, !UPT ;  /* 0x000000073f077292 */ /* 0x000fe2000f8e333f */
[----:B------:R-:W-:Y:S01]  /*8740*/  ULDC.64 UR30, c[0x0][0x198] ;  /* 0x00006600001e7ab9 */ /* 0x000fe20000000a00 */
[----:B0-----:R-:W-:-:S05]  /*8750*/  VIADD R5, R5, 0x7f ;  /* 0x0000007f05057836 */ /* 0x001fca0000000000 */
[----:B------:R-:W-:Y:S01]  /*8760*/  SHF.R.S32.HI R8, RZ, 0x1f, R5 ;  /* 0x0000001fff087819 */ /* 0x000fe20000011405 */
[----:B-1----:R-:W-:-:S03]  /*8770*/  USHF.R.U32.HI UR27, URZ, 0x2, UR8 ;  /* 0x000000023f1b7899 */ /* 0x002fc60008011608 */
[----:B------:R-:W-:Y:S01]  /*8780*/  LEA.HI R8, R8, R5, RZ, 0x7 ;  /* 0x0000000508087211 */ /* 0x000fe200078f38ff */
[----:B------:R-:W-:Y:S02]  /*8790*/  ULOP3.LUT UR10, UR8, 0x3, URZ, 0xc0, !UPT ;  /* 0x00000003080a7892 */ /* 0x000fe4000f8ec03f */
[----:B------:R-:W-:Y:S01]  /*87a0*/  USHF.L.U32 UR6, UR8, 0x5, URZ ;  /* 0x0000000508067899 */ /* 0x000fe2000800063f */
[----:B------:R-:W-:Y:S01]  /*87b0*/  SHF.R.S32.HI R10, RZ, 0x7, R8 ;  /* 0x00000007ff0a7819 */ /* 0x000fe20000011408 */
[----:B------:R-:W-:Y:S02]  /*87c0*/  USHF.L.U32 UR28, UR8, 0xc, URZ ;  /* 0x0000000c081c7899 */ /* 0x000fe4000800063f */
[----:B------:R-:W-:Y:S02]  /*87d0*/  ULOP3.LUT UR8, UR8, 0xfffffffc, URZ, 0xc0, !UPT ;  /* 0xfffffffc08087892 */ /* 0x000fe4000f8ec03f */
[----:B------:R-:W-:Y:S01]  /*87e0*/  UISETP.GT.U32.AND UP0, UPT, UR10, 0xffff, UPT ;  /* 0x0000ffff0a00788c */ /* 0x000fe2000bf04070 */
[----:B------:R-:W-:Y:S01]  /*87f0*/  VIADD R5, R10, 0x1 ;  /* 0x000000010a057836 */ /* 0x000fe20000000000 */
[----:B------:R-:W-:-:S02]  /*8800*/  ULOP3.LUT UR12, UR8, 0x1, URZ, 0xfc, !UPT ;  /* 0x00000001080c7892 */ /* 0x000fc4000f8efc3f */
[----:B------:R-:W-:Y:S02]  /*8810*/  ULOP3.LUT UR13, UR8, 0x2, URZ, 0xfc, !UPT ;  /* 0x00000002080d7892 */ /* 0x000fe4000f8efc3f */
[----:B------:R-:W-:Y:S02]  /*8820*/  USHF.L.U32 UR11, UR17, UR8, URZ ;  /* 0x00000008110b7299 */ /* 0x000fe4000800063f */
[----:B------:R-:W-:Y:S02]  /*8830*/  ULOP3.LUT UR14, UR8, 0x3, URZ, 0xfc, !UPT ;  /* 0x00000003080e7892 */ /* 0x000fe4000f8efc3f */
[----:B------:R-:W-:Y:S02]  /*8840*/  UIMAD.WIDE.U32 UR8, UR9, UR15, URZ ;  /* 0x0000000f090872a5 */ /* 0x000fe4000f8e003f */
[----:B------:R-:W-:Y:S02]  /*8850*/  USHF.L.U32 UR12, UR17, UR12, URZ ;  /* 0x0000000c110c7299 */ /* 0x000fe4000800063f */
[----:B------:R-:W-:-:S02]  /*8860*/  USHF.L.U32 UR13, UR17, UR13, URZ ;  /* 0x0000000d110d7299 */ /* 0x000fc4000800063f */
[----:B------:R-:W-:Y:S01]  /*8870*/  USEL UR10, UR10, 0xffff, !UP0 ;  /* 0x0000ffff0a0a7887 */ /* 0x000fe2000c000000 */
[----:B------:R-:W-:Y:S01]  /*8880*/  ULDC UR15, c[0x0][0x14] ;  /* 0x00000500000f7ab9 */ /* 0x000fe20000000800 */
[----:B------:R-:W-:Y:S02]  /*8890*/  USHF.L.U32 UR14, UR17, UR14, URZ ;  /* 0x0000000e110e7299 */ /* 0x000fe4000800063f */
[----:B------:R-:W-:Y:S02]  /*88a0*/  UIMAD.WIDE.U32 UR22, UR8, UR15, URZ ;  /* 0x0000000f081672a5 */ /* 0x000fe4000f8e003f */
[----:B------:R-:W-:Y:S02]  /*88b0*/  UIMAD UR8, UR9, UR15, URZ ;  /* 0x0000000f090872a4 */ /* 0x000fe4000f8e023f */
[----:B------:R-:W-:Y:S02]  /*88c0*/  ULOP3.LUT UR11, UR13, UR11, UR12, 0xfe, !UPT ;  /* 0x0000000b0d0b7292 */ /* 0x000fe4000f8efe0c */
[----:B------:R-:W-:-:S02]  /*88d0*/  ULOP3.LUT UR10, UR10, 0xffff, URZ, 0xc0, !UPT ;  /* 0x0000ffff0a0a7892 */ /* 0x000fc4000f8ec03f */
[----:B------:R-:W-:Y:S02]  /*88e0*/  ULOP3.LUT UR6, UR6, 0x60, URZ, 0xc0, !UPT ;  /* 0x0000006006067892 */ /* 0x000fe4000f8ec03f */
[----:B------:R-:W-:Y:S02]  /*88f0*/  UIADD3 UR13, UR23, UR8, URZ ;  /* 0x00000008170d7290 */ /* 0x000fe4000fffe03f */
[----:B------:R-:W-:Y:S02]  /*8900*/  ULOP3.LUT UR14, UR11, UR14, URZ, 0xfc, !UPT ;  /* 0x0000000e0b0e7292 */ /* 0x000fe4000f8efc3f */
[----:B------:R-:W-:-:S12]  /*8910*/  USHF.L.U32 UR15, UR16, UR10, URZ ;  /* 0x0000000a100f7299 */ /* 0x000fd8000800063f */
.L_x_186:
[----:B------:R-:W-:-:S03]  /*8920*/  UMOV UR8, 0xffffffff ;  /* 0xffffffff00087882 */ /* 0x000fc60000000000 */
[----:B------:R-:W-:Y:S05]  /*8930*/  BRA.DIV UR8, `(.L_x_176) ;  /* 0x0000001208207947 */ /* 0x000fea000b800000 */
[----:B------:R-:W-:-:S13]  /*8940*/  ELECT P0, URZ, PT ;  /* 0x00000000003f782f */ /* 0x000fda0003800000 */
.L_x_200:
[----:B------:R-:W0:Y:S01]  /*8950*/  LDC R7, c[0x0][0x28c] ;  /* 0x0000a300ff077b82 */ /* 0x000e220000000800 */
[----:B------:R-:W-:Y:S01]  /*8960*/  BSSY B1, `(.L_x_177) ;  /* 0x000003b000017945 */ /* 0x000fe20003800000 */
[----:B0-----:R-:W-:-:S13]  /*8970*/  ISETP.LT.OR P0, PT, R7, 0x1, !P0 ;  /* 0x000000010700780c */ /* 0x001fda0004701670 */
[----:B------:R-:W-:Y:S05]  /*8980*/  @P0 BRA `(.L_x_178) ;  /* 0x0000000000e00947 */ /* 0x000fea0003800000 */
[----:B------:R-:W-:Y:S01]  /*8990*/  LEA R9, R6, UR27, 0x1 ;  /* 0x0000001b06097c11 */ /* 0x000fe2000f8e08ff */
[----:B------:R-:W-:Y:S01]  /*89a0*/  IMAD.MOV.U32 R21, RZ, RZ, RZ ;  /* 0x000000ffff157224 */ /* 0x000fe200078e00ff */
[----:B------:R-:W-:Y:S01]  /*89b0*/  LEA R17, R17, UR6, 0x7 ;  /* 0x0000000611117c11 */ /* 0x000fe2000f8e38ff */
[----:B------:R-:W-:Y:S02]  /*89c0*/  IMAD.MOV.U32 R6, RZ, RZ, R5 ;  /* 0x000000ffff067224 */ /* 0x000fe400078e0005 */
[----:B------:R-:W-:Y:S02]  /*89d0*/  IMAD.MOV.U32 R7, RZ, RZ, R11 ;  /* 0x000000ffff077224 */ /* 0x000fe400078e000b */
[----:B------:R-:W-:Y:S02]  /*89e0*/  IMAD.MOV.U32 R8, RZ, RZ, R15 ;  /* 0x000000ffff087224 */ /* 0x000fe400078e000f */
[----:B------:R-:W-:-:S07]  /*89f0*/  IMAD.SHL.U32 R18, R9, 0x40, RZ ;  /* 0x0000004009127824 */ /* 0x000fce00078e00ff */
.L_x_181:
[----:B------:R-:W0:Y:S01]  /*8a00*/  S2R R12, SR_CgaCtaId ;  /* 0x00000000000c7919 */ /* 0x000e220000008800 */
[----:B------:R-:W-:Y:S02]  /*8a10*/  MOV R9, 0x400 ;  /* 0x0000040000097802 */ /* 0x000fe40000000f00 */
[----:B------:R-:W-:Y:S02]  /*8a20*/  LOP3.LUT P1, RZ, R0, 0x7f, RZ, 0xc0, !PT ;  /* 0x0000007f00ff7812 */ /* 0x000fe4000782c0ff */
[----:B0-----:R-:W-:Y:S02]  /*8a30*/  LEA R19, R12, R9, 0x18 ;  /* 0x000000090c137211 */ /* 0x001fe400078ec0ff */
[----:B------:R-:W-:-:S09]  /*8a40*/  SHF.L.U32 R9, R7, 0x1f, RZ ;  /* 0x0000001f07097819 */ /* 0x000fd200000006ff */
[----:B------:R-:W0:Y:S01]  /*8a50*/  @!P1 LDC R12, c[0x0][0x500] ;  /* 0x00014000ff0c9b82 */ /* 0x000e220000000800 */
[----:B------:R-:W-:-:S04]  /*8a60*/  IMAD R20, R8, 0x8, R19 ;  /* 0x0000000808147824 */ /* 0x000fc800078e0213 */
[----:B------:R-:W1:Y:S02]  /*8a70*/  SYNCS.PHASECHK.TRANS64.TRYWAIT P0, [R20+URZ+0x38], R9 ;  /* 0x00003809140075a7 */ /* 0x000e64000800017f */
[----:B-1----:R-:W-:Y:S05]  /*8a80*/  @!P0 BRA `(.L_x_179) ;  /* 0x0000000c00ec8947 */ /* 0x002fea0003800000 */
.L_x_201:
[----:B-1----:R-:W-:Y:S01]  /*8a90*/  PRMT R9, R14, 0x9910, RZ ;  /* 0x000099100e097816 */ /* 0x002fe200000000ff */
[----:B0-----:R0:W-:Y:S03]  /*8aa0*/  @!P1 SYNCS.ARRIVE.TRANS64 RZ, [R20+URZ], R12 ;  /* 0x0000000c14ff99a7 */ /* 0x0011e6000800003f */
[----:B------:R-:W-:-:S13]  /*8ab0*/  ISETP.NE.AND P0, PT, R9, 0x2, PT ;  /* 0x000000020900780c */ /* 0x000fda0003f05270 */
[----:B0-----:R-:W-:Y:S05]  /*8ac0*/  @P0 BRA `(.L_x_180) ;  /* 0x0000000000040947 */ /* 0x001fea0003800000 */
[----:B------:R-:W-:Y:S01]  /*8ad0*/  BPT.TRAP 0x1 ;  /* 0x000000040000795c */ /* 0x000fe20000300000 */
.L_x_180:
[----:B------:R-:W-:Y:S01]  /*8ae0*/  R2UR UR8, R8 ;  /* 0x00000000080872ca */ /* 0x000fe200000e0000 */
[----:B------:R-:W-:Y:S01]  /*8af0*/  VIADD R6, R6, 0xffffffff ;  /* 0xffffffff06067836 */ /* 0x000fe20000000000 */
[----:B------:R-:W-:Y:S01]  /*8b00*/  R2UR UR24, R19 ;  /* 0x00000000131872ca */ /* 0x000fe200000e0000 */
[----:B------:R-:W-:Y:S01]  /*8b10*/  UIADD3 UR16, UP0, UR30, 0xf0, URZ ;  /* 0x000000f01e107890 */ /* 0x000fe2000ff1e03f */
[----:B------:R-:W-:Y:S01]  /*8b20*/  R2UR UR25, R18 ;  /* 0x00000000121972ca */ /* 0x000fe200000e0000 */
[----:B------:R-:W-:Y:S01]  /*8b30*/  UIADD3 UR32, UP1, UR30, 0x1f0, URZ ;  /* 0x000001f01e207890 */ /* 0x000fe2000ff3e03f */
[----:B------:R-:W-:Y:S01]  /*8b40*/  R2UR UR9, R20 ;  /* 0x00000000140972ca */ /* 0x000fe200000e0000 */
[----:B------:R-:W-:Y:S01]  /*8b50*/  UIADD3.X UR17, URZ, UR31, URZ, UP0, !UPT ;  /* 0x0000001f3f117290 */ /* 0x000fe200087fe43f */
[----:B------:R-:W-:Y:S01]  /*8b60*/  R2UR UR10, R21 ;  /* 0x00000000150a72ca */ /* 0x000fe200000e0000 */
[----:B------:R-:W-:Y:S01]  /*8b70*/  UPRMT UR20, URZ, 0x5410, UR15 ;  /* 0x000054103f147896 */ /* 0x000fe2000800000f */
[----:B------:R-:W-:Y:S01]  /*8b80*/  R2UR UR12, R16 ;  /* 0x00000000100c72ca */ /* 0x000fe200000e0000 */
[----:B------:R-:W-:Y:S01]  /*8b90*/  VIADD R8, R8, 0x1 ;  /* 0x0000000108087836 */ /* 0x000fe20000000000 */
[----:B------:R-:W-:Y:S01]  /*8ba0*/  R2UR UR26, R17 ;  /* 0x00000000111a72ca */ /* 0x000fe200000e0000 */
[----:B------:R-:W-:Y:S01]  /*8bb0*/  USHF.L.U32 UR8, UR8, 0xe, URZ ;  /* 0x0000000e08087899 */ /* 0x000fe2000800063f */
[----:B------:R-:W-:Y:S01]  /*8bc0*/  ISETP.GT.AND P1, PT, R6, 0x1, PT ;  /* 0x000000010600780c */ /* 0x000fe20003f24270 */
[----:B------:R-:W-:Y:S01]  /*8bd0*/  UPRMT UR29, URZ, 0x5410, UR14 ;  /* 0x000054103f1d7896 */ /* 0x000fe2000800000e */
[C---:B------:R-:W-:Y:S01]  /*8be0*/  ISETP.NE.AND P0, PT, R8.reuse, 0x7, PT ;  /* 0x000000070800780c */ /* 0x040fe20003f05270 */
[----:B------:R-:W-:Y:S01]  /*8bf0*/  ULEA UR11, UR27, UR8, 0xd ;  /* 0x000000081b0b7291 */ /* 0x000fe2000f8e683f */
[----:B------:R-:W-:Y:S01]  /*8c00*/  VIADD R21, R21, 0x80 ;  /* 0x0000008015157836 */ /* 0x000fe20000000000 */
[----:B------:R-:W-:Y:S01]  /*8c10*/  ULOP3.LUT UR8, UR8, 0x3000, UR28, 0xf8, !UPT ;  /* 0x0000300008087892 */ /* 0x000fe2000f8ef81c */
[----:B------:R-:W-:Y:S01]  /*8c20*/  SEL R12, RZ, 0x1, P0 ;  /* 0x00000001ff0c7807 */ /* 0x000fe20000000000 */
[----:B------:R-:W-:Y:S01]  /*8c30*/  UIADD3 UR21, UR24, 0x180, UR11 ;  /* 0x0000018018157890 */ /* 0x000fe2000fffe00b */
[----:B------:R-:W-:Y:S01]  /*8c40*/  SEL R8, R8, RZ, P0 ;  /* 0x000000ff08087207 */ /* 0x000fe20000000000 */
[----:B------:R-:W-:Y:S01]  /*8c50*/  UIADD3 UR24, UR24, 0x1c180, UR8 ;  /* 0x0001c18018187890 */ /* 0x000fe2000fffe008 */
[----:B------:R-:W-:Y:S01]  /*8c60*/  LOP3.LUT R7, R7, R12, RZ, 0x3c, !PT ;  /* 0x0000000c07077212 */ /* 0x000fe200078e3cff */
[----:B------:R-:W-:Y:S01]  /*8c70*/  UIADD3.X UR33, URZ, UR31, URZ, UP1, !UPT ;  /* 0x0000001f3f217290 */ /* 0x000fe20008ffe43f */
[----:B------:R-:W-:Y:S01]  /*8c80*/  UMOV UR18, 0x0 ;  /* 0x0000000000127882 */ /* 0x000fe20000000000 */
[----:B------:R-:W-:Y:S01]  /*8c90*/  UMOV UR19, 0x10000000 ;  /* 0x1000000000137882 */ /* 0x000fe20000000000 */
[----:B------:R-:W-:Y:S01]  /*8ca0*/  UMOV UR11, UR25 ;  /* 0x00000019000b7c82 */ /* 0x000fe20008000000 */
[----:B------:R-:W-:-:S02]  /*8cb0*/  UMOV UR8, UR21 ;  /* 0x0000001500087c82 */ /* 0x000fc40008000000 */
[----:B------:R0:W-:Y:S02]  /*8cc0*/  UTMALDG.3D.MULTICAST [UR8], [UR16], UR20, desc[UR18] ;  /* 0x00001208100073b4 */ /* 0x0001e40008011814 */
[----:B0-----:R-:W-:Y:S01]  /*8cd0*/  UMOV UR8, UR24 ;  /* 0x0000001800087c82 */ /* 0x001fe20008000000 */
[----:B------:R-:W-:Y:S02]  /*8ce0*/  UMOV UR11, UR26 ;  /* 0x0000001a000b7c82 */ /* 0x000fe40008000000 */
[----:B------:R0:W-:Y:S02]  /*8cf0*/  UTMALDG.3D.MULTICAST [UR8], [UR32], UR29, desc[UR18] ;  /* 0x00001208200073b4 */ /* 0x0001e4000801181d */
[----:B0-----:R-:W-:Y:S05]  /*8d00*/  @P1 BRA `(.L_x_181) ;  /* 0xfffffffc003c1947 */ /* 0x001fea000383ffff */
.L_x_178:
[----:B------:R-:W-:Y:S05]  /*8d10*/  BSYNC B1 ;  /* 0x0000000000017941 */ /* 0x000fea0003800000 */
.L_x_177:
[----:B------:R-:W-:Y:S01]  /*8d20*/  LOP3.LUT P1, RZ, R13, 0xff, RZ, 0xc0, !PT ;  /* 0x000000ff0dff7812 */ /* 0x000fe2000782c0ff */
[C---:B------:R-:W-:Y:S01]  /*8d30*/  IMAD.IADD R15, R10.reuse, 0x1, R15 ;  /* 0x000000010a0f7824 */ /* 0x040fe200078e020f */
[----:B------:R-:W-:Y:S01]  /*8d40*/  ULDC.64 UR8, c[0x0][0x650] ;  /* 0x0001940000087ab9 */ /* 0x000fe20000000a00 */
[C---:B------:R-:W-:Y:S01]  /*8d50*/  ISETP.GE.U32.AND P3, PT, R10.reuse, 0x7, PT ;  /* 0x000000070a00780c */ /* 0x040fe20003f66070 */
[----:B------:R-:W-:Y:S01]  /*8d60*/  BSSY B1, `(.L_x_182) ;  /* 0x000006b000017945 */ /* 0x000fe20003800000 */
[C---:B------:R-:W-:Y:S01]  /*8d70*/  IMAD.WIDE.U32 R6, R15.reuse, 0x24924925, RZ ;  /* 0x249249250f067825 */ /* 0x040fe200078e00ff */
[----:B------:R-:W-:Y:S02]  /*8d80*/  ISETP.GT.U32.AND P0, PT, R15, 0x6, PT ;  /* 0x000000060f00780c */ /* 0x000fe40003f04070 */
[----:B------:R-:W-:Y:S01]  /*8d90*/  PRMT R13, RZ, 0x7610, R13 ;  /* 0x00007610ff0d7816 */ /* 0x000fe2000000000d */
[----:B------:R-:W-:Y:S01]  /*8da0*/  IMAD.MOV.U32 R17, RZ, RZ, -0x1 ;  /* 0xffffffffff117424 */ /* 0x000fe200078e00ff */
[----:B------:R-:W-:Y:S01]  /*8db0*/  ISETP.LT.U32.AND P0, PT, R10, 0x7, P0 ;  /* 0x000000070a00780c */ /* 0x000fe20000701070 */
[----:B------:R-:W-:-:S02]  /*8dc0*/  IMAD.MOV.U32 R16, RZ, RZ, -0x1 ;  /* 0xffffffffff107424 */ /* 0x000fc400078e00ff */
[----:B------:R-:W0:Y:S01]  /*8dd0*/  @P1 S2R R9, SR_CgaCtaId ;  /* 0x0000000000091919 */ /* 0x000e220000008800 */
[----:B------:R-:W-:Y:S02]  /*8de0*/  SEL R6, RZ, 0x1, !P0 ;  /* 0x00000001ff067807 */ /* 0x000fe40004000000 */
[----:B------:R-:W-:Y:S02]  /*8df0*/  IADD3 R2, P0, R2, UR22, RZ ;  /* 0x0000001602027c10 */ /* 0x000fe4000ff1e0ff */
[----:B------:R-:W-:Y:S02]  /*8e00*/  @P1 MOV R8, 0x400 ;  /* 0x0000040000081802 */ /* 0x000fe40000000f00 */
[----:B------:R-:W-:Y:S02]  /*8e10*/  IADD3.X R3, R3, UR13, RZ, P0, !PT ;  /* 0x0000000d03037c10 */ /* 0x000fe400087fe4ff */
[----:B------:R-:W-:Y:S02]  /*8e20*/  ISETP.GE.U32.AND P0, PT, R2, UR8, PT ;  /* 0x0000000802007c0c */ /* 0x000fe4000bf06070 */
[----:B------:R-:W-:-:S02]  /*8e30*/  LOP3.LUT R11, R11, R6, RZ, 0x3c, !PT ;  /* 0x000000060b0b7212 */ /* 0x000fc400078e3cff */
[----:B------:R-:W-:Y:S02]  /*8e40*/  ISETP.GE.U32.AND.EX P0, PT, R3, UR9, PT, P0 ;  /* 0x0000000903007c0c */ /* 0x000fe4000bf06100 */
[----:B0-----:R-:W-:Y:S01]  /*8e50*/  @P1 LEA R8, R9, R8, 0x18 ;  /* 0x0000000809081211 */ /* 0x001fe200078ec0ff */
[----:B------:R-:W-:-:S03]  /*8e60*/  IMAD.IADD R9, R15, 0x1, -R7 ;  /* 0x000000010f097824 */ /* 0x000fc600078e0a07 */
[----:B------:R0:W-:Y:S02]  /*8e70*/  @P1 SYNCS.ARRIVE.TRANS64.A1T0 RZ, [R8+URZ+0x88], RZ ;  /* 0x000088ff08ff19a7 */ /* 0x0001e4000810003f */
[----:B------:R-:W-:Y:S02]  /*8e80*/  LEA.HI R9, R9, R7, RZ, 0x1f ;  /* 0x0000000709097211 */ /* 0x000fe400078ff8ff */
[----:B------:R-:W-:Y:S02]  /*8e90*/  PRMT R7, RZ, 0x7610, R7 ;  /* 0x00007610ff077816 */ /* 0x000fe40000000007 */
[----:B------:R-:W-:-:S04]  /*8ea0*/  SHF.R.U32.HI R6, RZ, 0x2, R9 ;  /* 0x00000002ff067819 */ /* 0x000fc80000011609 */
[----:B------:R-:W-:Y:S01]  /*8eb0*/  @P3 LOP3.LUT R11, R11, 0x1, R6, 0x78, !PT ;  /* 0x000000010b0b3812 */ /* 0x000fe200078e7806 */
[----:B------:R-:W-:Y:S02]  /*8ec0*/  IMAD R15, R6, -0x7, R15 ;  /* 0xfffffff9060f7824 */ /* 0x000fe400078e020f */
[----:B------:R-:W-:Y:S01]  /*8ed0*/  IMAD.MOV.U32 R6, RZ, RZ, -0x1 ;  /* 0xffffffffff067424 */ /* 0x000fe200078e00ff */
[----:B0-----:R-:W-:Y:S06]  /*8ee0*/  @P0 BRA `(.L_x_183) ;  /* 0x0000000400480947 */ /* 0x001fec0003800000 */
[----:B------:R-:W0:Y:S01]  /*8ef0*/  S2R R17, SR_CTAID.X ;  /* 0x0000000000117919 */ /* 0x000e220000002500 */
[----:B------:R-:W-:Y:S01]  /*8f00*/  ULDC.64 UR8, c[0x0][0x628] ;  /* 0x00018a0000087ab9 */ /* 0x000fe20000000a00 */
[----:B------:R-:W1:Y:S01]  /*8f10*/  LDC R18, c[0x0][0x144] ;  /* 0x00005100ff127b82 */ /* 0x000e620000000800 */
[----:B------:R-:W-:Y:S01]  /*8f20*/  ISETP.NE.U32.AND P0, PT, RZ, UR8, PT ;  /* 0x00000008ff007c0c */ /* 0x000fe2000bf05070 */
[----:B------:R-:W2:Y:S01]  /*8f30*/  S2R R12, SR_CTAID.Y ;  /* 0x00000000000c7919 */ /* 0x000ea20000002600 */
[----:B------:R-:W-:Y:S01]  /*8f40*/  ULDC UR10, c[0x0][0x150] ;  /* 0x00005400000a7ab9 */ /* 0x000fe20000000800 */
[----:B------:R-:W-:Y:S01]  /*8f50*/  ULDC UR11, c[0x0][0x630] ;  /* 0x00018c00000b7ab9 */ /* 0x000fe20000000800 */
[----:B------:R-:W-:Y:S01]  /*8f60*/  ISETP.NE.AND.EX P0, PT, RZ, UR9, PT, P0 ;  /* 0x00000009ff007c0c */ /* 0x000fe2000bf05300 */
[----:B------:R-:W-:Y:S01]  /*8f70*/  IMAD.MOV.U32 R6, RZ, RZ, R2 ;  /* 0x000000ffff067224 */ /* 0x000fe200078e0002 */
[----:B0-----:R-:W-:-:S05]  /*8f80*/  I2FP.F32.U32 R7, R17 ;  /* 0x0000001100077245 */ /* 0x001fca0000201000 */
[----:B------:R-:W-:Y:S01]  /*8f90*/  FMUL R20, R7, UR10 ;  /* 0x0000000a07147c20 */ /* 0x000fe20008400000 */
[----:B------:R-:W-:-:S05]  /*8fa0*/  IMAD.MOV.U32 R7, RZ, RZ, R3 ;  /* 0x000000ffff077224 */ /* 0x000fca00078e0003 */
[----:B--2---:R-:W-:Y:S05]  /*8fb0*/  @!P0 BRA `(.L_x_184) ;  /* 0x0000000000288947 */ /* 0x004fea0003800000 */
[----:B------:R-:W-:Y:S02]  /*8fc0*/  ULDC UR10, c[0x0][0x634] ;  /* 0x00018d00000a7ab9 */ /* 0x000fe40000000800 */
[----:B------:R-:W-:-:S05]  /*8fd0*/  IADD3 R7, P0, R2, UR10, RZ ;  /* 0x0000000a02077c10 */ /* 0x000fca000ff1e0ff */
[----:B------:R-:W-:-:S04]  /*8fe0*/  IMAD.X R19, RZ, RZ, R3, P0 ;  /* 0x000000ffff137224 */ /* 0x000fc800000e0603 */
[----:B------:R-:W-:-:S04]  /*8ff0*/  IMAD.WIDE.U32 R8, R19, UR8, RZ ;  /* 0x0000000813087c25 */ /* 0x000fc8000f8e00ff */
[----:B------:R-:W-:-:S04]  /*9000*/  IMAD.WIDE.U32 R8, P0, R7, UR9, R8 ;  /* 0x0000000907087c25 */ /* 0x000fc8000f800008 */
[----:B------:R-:W-:-:S04]  /*9010*/  IMAD.WIDE.U32 R6, R7, UR8, RZ ;  /* 0x0000000807067c25 */ /* 0x000fc8000f8e00ff */
[----:B------:R-:W-:Y:S01]  /*9020*/  IMAD.MOV.U32 R6, RZ, RZ, R9 ;  /* 0x000000ffff067224 */ /* 0x000fe200078e0009 */
[----:B------:R-:W-:Y:S01]  /*9030*/  IADD3 RZ, P1, R7, R8, RZ ;  /* 0x0000000807ff7210 */ /* 0x000fe20007f3e0ff */
[----:B------:R-:W-:-:S04]  /*9040*/  IMAD.X R7, RZ, RZ, RZ, P0 ;  /* 0x000000ffff077224 */ /* 0x000fc800000e06ff */
[----:B------:R-:W-:-:S08]  /*9050*/  IMAD.WIDE.U32.X R6, R19, UR9, R6, P1 ;  /* 0x0000000913067c25 */ /* 0x000fd000088e0406 */
.L_x_184:
[--C-:B------:R-:W-:Y:S01]  /*9060*/  SHF.R.U64 R16, R6, UR11, R7.reuse ;  /* 0x0000000b06107c19 */ /* 0x100fe20008001207 */
[----:B------:R-:W0:Y:S01]  /*9070*/  F2I.U32.TRUNC.NTZ R20, R20 ;  /* 0x0000001400147305 */ /* 0x000e22000020f000 */
[----:B------:R-:W-:Y:S01]  /*9080*/  SHF.R.U32.HI R6, RZ, UR11, R7 ;  /* 0x0000000bff067c19 */ /* 0x000fe20008011607 */
[----:B------:R-:W-:Y:S01]  /*9090*/  ULDC.64 UR8, c[0x0][0x620] ;  /* 0x0001880000087ab9 */ /* 0x000fe20000000a00 */
[----:B------:R-:W-:Y:S01]  /*90a0*/  IADD3 R9, P0, RZ, -R16, RZ ;  /* 0x80000010ff097210 */ /* 0x000fe20007f1e0ff */
[----:B------:R-:W-:Y:S01]  /*90b0*/  ULDC.64 UR10, c[0x0][0x640] ;  /* 0x00019000000a7ab9 */ /* 0x000fe20000000a00 */
[----:B------:R-:W2:Y:S03]  /*90c0*/  LDC R21, c[0x0][0x148] ;  /* 0x00005200ff157b82 */ /* 0x000ea60000000800 */
[----:B------:R-:W-:Y:S01]  /*90d0*/  IMAD.X R6, RZ, RZ, ~R6, P0 ;  /* 0x000000ffff067224 */ /* 0x000fe200000e0e06 */
[----:B------:R-:W-:-:S03]  /*90e0*/  ISETP.NE.U32.AND P0, PT, RZ, UR10, PT ;  /* 0x0000000aff007c0c */ /* 0x000fc6000bf05070 */
[----:B------:R-:W-:Y:S01]  /*90f0*/  IMAD R8, R6, UR8, RZ ;  /* 0x0000000806087c24 */ /* 0x000fe2000f8e02ff */
[----:B------:R-:W-:Y:S01]  /*9100*/  ISETP.NE.AND.EX P0, PT, RZ, UR11, PT, P0 ;  /* 0x0000000bff007c0c */ /* 0x000fe2000bf05300 */
[----:B------:R-:W-:Y:S01]  /*9110*/  IMAD.WIDE.U32 R6, R9, UR8, R2 ;  /* 0x0000000809067c25 */ /* 0x000fe2000f8e0002 */
[----:B------:R-:W-:-:S03]  /*9120*/  ULDC UR8, c[0x0][0x618] ;  /* 0x0001860000087ab9 */ /* 0x000fc60000000800 */
[----:B------:R-:W-:Y:S01]  /*9130*/  IMAD R9, R9, UR9, R8 ;  /* 0x0000000909097c24 */ /* 0x000fe2000f8e0208 */
[----:B------:R-:W-:Y:S01]  /*9140*/  ULDC UR9, c[0x0][0x154] ;  /* 0x0000550000097ab9 */ /* 0x000fe20000000800 */
[----:B0-----:R-:W-:Y:S02]  /*9150*/  IMAD.MOV R8, RZ, RZ, -R20 ;  /* 0x000000ffff087224 */ /* 0x001fe400078e0a14 */
[----:B------:R-:W-:Y:S02]  /*9160*/  IMAD.IADD R7, R7, 0x1, R9 ;  /* 0x0000000107077824 */ /* 0x000fe400078e0209 */
[----:B-1----:R-:W-:Y:S01]  /*9170*/  IMAD R17, R18, R8, R17 ;  /* 0x0000000812117224 */ /* 0x002fe200078e0211 */
[----:B------:R-:W-:Y:S02]  /*9180*/  I2FP.F32.U32 R8, R12 ;  /* 0x0000000c00087245 */ /* 0x000fe40000201000 */
[--C-:B------:R-:W-:Y:S02]  /*9190*/  SHF.R.U64 R18, R6, UR8, R7.reuse ;  /* 0x0000000806127c19 */ /* 0x100fe40008001207 */
[----:B------:R-:W-:Y:S01]  /*91a0*/  SHF.R.U32.HI R7, RZ, UR8, R7 ;  /* 0x00000008ff077c19 */ /* 0x000fe20008011607 */
[----:B------:R-:W-:Y:S01]  /*91b0*/  FMUL R8, R8, UR9 ;  /* 0x0000000908087c20 */ /* 0x000fe20008400000 */
[----:B------:R-:W-:-:S02]  /*91c0*/  ULDC UR8, c[0x0][0x608] ;  /* 0x0001820000087ab9 */ /* 0x000fc40000000800 */
[--C-:B------:R-:W-:Y:S01]  /*91d0*/  SHF.R.U64 R20, R18, UR8, R7.reuse ;  /* 0x0000000812147c19 */ /* 0x100fe20008001207 */
[----:B------:R0:W1:Y:S01]  /*91e0*/  F2I.U32.TRUNC.NTZ R22, R8 ;  /* 0x0000000800167305 */ /* 0x000062000020f000 */
[----:B------:R-:W-:Y:S01]  /*91f0*/  SHF.R.U32.HI R7, RZ, UR8, R7 ;  /* 0x00000008ff077c19 */ /* 0x000fe20008011607 */
[----:B------:R-:W-:-:S03]  /*9200*/  ULDC UR8, c[0x0][0x658] ;  /* 0x0001960000087ab9 */ /* 0x000fc60000000800 */
[--C-:B------:R-:W-:Y:S02]  /*9210*/  SHF.R.U64 R19, R20, UR8, R7.reuse ;  /* 0x0000000814137c19 */ /* 0x100fe40008001207 */
[----:B------:R-:W-:-:S03]  /*9220*/  SHF.R.U32.HI R23, RZ, UR8, R7 ;  /* 0x00000008ff177c19 */ /* 0x000fc60008011607 */
[----:B------:R-:W-:Y:S02]  /*9230*/  IMAD.MOV.U32 R6, RZ, RZ, R19 ;  /* 0x000000ffff067224 */ /* 0x000fe400078e0013 */
[----:B------:R-:W-:Y:S01]  /*9240*/  IMAD.MOV.U32 R7, RZ, RZ, R23 ;  /* 0x000000ffff077224 */ /* 0x000fe200078e0017 */
[----:B0-----:R-:W-:Y:S06]  /*9250*/  @!P0 BRA `(.L_x_185) ;  /* 0x0000000000288947 */ /* 0x001fec0003800000 */
        /* <DEDUP_REMOVED lines=10> */
.L_x_185:
[----:B------:R-:W-:Y:S01]  /*9300*/  ULDC UR8, c[0x0][0x648] ;  /* 0x0001920000087ab9 */ /* 0x000fe20000000800 */
[----:B-1----:R-:W-:Y:S01]  /*9310*/  IMAD.MOV R22, RZ, RZ, -R22 ;  /* 0x000000ffff167224 */ /* 0x002fe200078e0a16 */
[----:B------:R-:W-:Y:S01]  /*9320*/  SHF.R.U64 R7, R6, UR8, R7 ;  /* 0x0000000806077c19 */ /* 0x000fe20008001207 */
[----:B------:R-:W-:Y:S01]  /*9330*/  ULDC UR8, c[0x0][0x638] ;  /* 0x00018e0000087ab9 */ /* 0x000fe20000000800 */
[----:B------:R-:W-:Y:S01]  /*9340*/  LOP3.LUT R6, R20, UR7, RZ, 0xc0, !PT ;  /* 0x0000000714067c12 */ /* 0x000fe2000f8ec0ff */
[----:B--2---:R-:W-:Y:S01]  /*9350*/  @P2 IMAD R17, R21, R22, R12 ;  /* 0x0000001615112224 */ /* 0x004fe200078e020c */
[----:B------:R-:W-:Y:S01]  /*9360*/  LOP3.LUT R18, R18, UR4, RZ, 0xc0, !PT ;  /* 0x0000000412127c12 */ /* 0x000fe2000f8ec0ff */
[----:B------:R-:W-:Y:S01]  /*9370*/  IMAD.MOV R8, RZ, RZ, -R7 ;  /* 0x000000ffff087224 */ /* 0x000fe200078e0a07 */
[----:B------:R-:W-:Y:S01]  /*9380*/  ULDC UR9, c[0x0][0x610] ;  /* 0x0001840000097ab9 */ /* 0x000fe20000000800 */
[----:B------:R-:W-:Y:S02]  /*9390*/  IMAD R6, R7, UR5, R6 ;  /* 0x0000000507067c24 */ /* 0x000fe4000f8e0206 */
[----:B------:R-:W-:Y:S01]  /*93a0*/  IMAD R19, R8, UR8, R19 ;  /* 0x0000000808137c24 */ /* 0x000fe2000f8e0213 */
[----:B------:R-:W-:Y:S01]  /*93b0*/  ULDC UR8, c[0x0][0x600] ;  /* 0x0001800000087ab9 */ /* 0x000fe20000000800 */
[----:B------:R-:W-:-:S02]  /*93c0*/  IMAD R6, R6, UR9, R17 ;  /* 0x0000000906067c24 */ /* 0x000fc4000f8e0211 */
[----:B------:R-:W-:Y:S02]  /*93d0*/  IMAD R19, R19, UR8, R18 ;  /* 0x0000000813137c24 */ /* 0x000fe4000f8e0212 */
[----:B------:R-:W-:-:S03]  /*93e0*/  IMAD.MOV.U32 R7, RZ, RZ, 0x1 ;  /* 0x00000001ff077424 */ /* 0x000fc600078e00ff */
[----:B------:R-:W-:Y:S02]  /*93f0*/  SEL R17, R19, R6, !P2 ;  /* 0x0000000613117207 */ /* 0x000fe40005000000 */
[----:B------:R-:W-:-:S07]  /*9400*/  SEL R6, R6, R19, !P2 ;  /* 0x0000001306067207 */ /* 0x000fce0005000000 */
.L_x_183:
[----:B------:R-:W-:Y:S05]  /*9410*/  BSYNC B1 ;  /* 0x0000000000017941 */ /* 0x000fea0003800000 */
.L_x_182:
[----:B------:R-:W-:-:S13]  /*9420*/  LOP3.LUT P0, RZ, R7, 0xff, RZ, 0xc0, !PT ;  /* 0x000000ff07ff7812 */ /* 0x000fda000780c0ff */
[----:B------:R-:W-:Y:S05]  /*9430*/  @P0 BRA `(.L_x_186) ;  /* 0xfffffff400380947 */ /* 0x000fea000383ffff */
[----:B------:R-:W-:Y:S05]  /*9440*/  BSYNC B0 ;  /* 0x0000000000007941 */ /* 0x000fea0003800000 */
.L_x_175:
[----:B------:R-:W-:-:S03]  /*9450*/  UMOV UR8, 0xffffffff ;  /* 0xffffffff00087882 */ /* 0x000fc60000000000 */
[----:B------:R-:W-:Y:S05]  /*9460*/  BRA.DIV UR8, `(.L_x_187) ;  /* 0x0000000608887947 */ /* 0x000fea000b800000 */
[----:B------:R-:W-:-:S13]  /*9470*/  ELECT P0, URZ, PT ;  /* 0x00000000003f782f */ /* 0x000fda0003800000 */
.L_x_204:
[----:B------:R-:W-:Y:S04]  /*9480*/  BSSY B0, `(.L_x_188) ;  /* 0x0000046000007945 */ /* 0x000fe80003800000 */
[----:B------:R-:W-:Y:S05]  /*9490*/  @!P0 BRA `(.L_x_189) ;  /* 0x0000000400108947 */ /* 0x000fea0003800000 */
[----:B------:R-:W-:-:S04]  /*94a0*/  LOP3.LUT R4, R4, 0x2, RZ, 0xfc, !PT ;  /* 0x0000000204047812 */ /* 0x000fc800078efcff */
[----:B------:R-:W-:-:S13]  /*94b0*/  ISETP.NE.AND P0, PT, R4, 0x3, PT ;  /* 0x000000030400780c */ /* 0x000fda0003f05270 */
[----:B------:R-:W-:Y:S05]  /*94c0*/  @!P0 BRA `(.L_x_190) ;  /* 0x0000000000048947 */ /* 0x000fea0003800000 */
[----:B------:R-:W-:Y:S01]  /*94d0*/  BPT.TRAP 0x1 ;  /* 0x000000040000795c */ /* 0x000fe20000300000 */
.L_x_190:
[----:B------:R-:W0:Y:S01]  /*94e0*/  S2R R3, SR_CgaCtaId ;  /* 0x0000000000037919 */ /* 0x000e220000008800 */
[----:B------:R-:W-:-:S04]  /*94f0*/  MOV R0, 0x400 ;  /* 0x0000040000007802 */ /* 0x000fc80000000f00 */
[----:B0-----:R-:W-:Y:S02]  /*9500*/  LEA R0, R3, R0, 0x18 ;  /* 0x0000000003007211 */ /* 0x001fe400078ec0ff */
[----:B------:R-:W-:-:S03]  /*9510*/  SHF.L.U32 R3, R11, 0x1f, RZ ;  /* 0x0000001f0b037819 */ /* 0x000fc600000006ff */
[----:B------:R-:W-:-:S04]  /*9520*/  VIADD R0, R0, 0x38 ;  /* 0x0000003800007836 */ /* 0x000fc80000000000 */
[C---:B------:R-:W-:Y:S02]  /*9530*/  IMAD R6, R15.reuse, 0x8, R0 ;  /* 0x000000080f067824 */ /* 0x040fe400078e0200 */
[----:B------:R-:W-:Y:S02]  /*9540*/  VIADD R15, R15, 0x1 ;  /* 0x000000010f0f7836 */ /* 0x000fe40000000000 */
[----:B------:R-:W0:Y:S03]  /*9550*/  SYNCS.PHASECHK.TRANS64.TRYWAIT P0, [R6+URZ], R3 ;  /* 0x00000003060075a7 */ /* 0x000e26000800017f */
[----:B------:R-:W-:-:S04]  /*9560*/  ISETP.NE.AND P1, PT, R15, 0x7, PT ;  /* 0x000000070f00780c */ /* 0x000fc80003f25270 */
[----:B------:R-:W-:Y:S02]  /*9570*/  SEL R2, RZ, 0x1, P1 ;  /* 0x00000001ff027807 */ /* 0x000fe40000800000 */
[----:B------:R-:W-:Y:S02]  /*9580*/  SEL R15, R15, RZ, P1 ;  /* 0x000000ff0f0f7207 */ /* 0x000fe40000800000 */
[----:B------:R-:W-:-:S03]  /*9590*/  LOP3.LUT R8, R11, R2, RZ, 0x3c, !PT ;  /* 0x000000020b087212 */ /* 0x000fc600078e3cff */
[----:B------:R-:W-:Y:S01]  /*95a0*/  IMAD R7, R15, 0x8, R0 ;  /* 0x000000080f077824 */ /* 0x000fe200078e0200 */
[----:B------:R-:W-:Y:S01]  /*95b0*/  SHF.L.U32 R4, R8, 0x1f, RZ ;  /* 0x0000001f08047819 */ /* 0x000fe200000006ff */
[----:B0-----:R-:W-:Y:S06]  /*95c0*/  @!P0 BRA `(.L_x_191) ;  /* 0x0000000400508947 */ /* 0x001fec0003800000 */
.L_x_205:
[----:B------:R-:W1:Y:S01]  /*95d0*/  SYNCS.PHASECHK.TRANS64.TRYWAIT P0, [R7+URZ], R4 ;  /* 0x00000004070075a7 */ /* 0x000e62000800017f */
[----:B------:R-:W-:-:S05]  /*95e0*/  VIADD R2, R15, 0x1 ;  /* 0x000000010f027836 */ /* 0x000fca0000000000 */
[----:B------:R-:W-:-:S04]  /*95f0*/  ISETP.NE.AND P1, PT, R2, 0x7, PT ;  /* 0x000000070200780c */ /* 0x000fc80003f25270 */
[----:B0-----:R-:W-:Y:S02]  /*9600*/  SEL R3, RZ, 0x1, P1 ;  /* 0x00000001ff037807 */ /* 0x001fe40000800000 */
[----:B------:R-:W-:Y:S02]  /*9610*/  SEL R9, R2, RZ, P1 ;  /* 0x000000ff02097207 */ /* 0x000fe40000800000 */
[----:B------:R-:W-:-:S03]  /*9620*/  LOP3.LUT R8, R8, R3, RZ, 0x3c, !PT ;  /* 0x0000000308087212 */ /* 0x000fc600078e3cff */
[----:B------:R-:W-:Y:S01]  /*9630*/  IMAD R6, R9, 0x8, R0 ;  /* 0x0000000809067824 */ /* 0x000fe200078e0200 */
[----:B------:R-:W-:Y:S01]  /*9640*/  SHF.L.U32 R5, R8, 0x1f, RZ ;  /* 0x0000001f08057819 */ /* 0x000fe200000006ff */
[----:B-1----:R-:W-:Y:S06]  /*9650*/  @!P0 BRA `(.L_x_192) ;  /* 0x0000000400408947 */ /* 0x002fec0003800000 */
.L_x_206:
[----:B------:R-:W1:Y:S01]  /*9660*/  SYNCS.PHASECHK.TRANS64.TRYWAIT P0, [R6+URZ], R5 ;  /* 0x00000005060075a7 */ /* 0x000e62000800017f */
[----:B------:R-:W-:-:S05]  /*9670*/  VIADD R2, R9, 0x1 ;  /* 0x0000000109027836 */ /* 0x000fca0000000000 */
[----:B------:R-:W-:-:S04]  /*9680*/  ISETP.NE.AND P1, PT, R2, 0x7, PT ;  /* 0x000000070200780c */ /* 0x000fc80003f25270 */
[----:B------:R-:W-:Y:S02]  /*9690*/  SEL R3, RZ, 0x1, P1 ;  /* 0x00000001ff037807 */ /* 0x000fe40000800000 */
[----:B0-----:R-:W-:Y:S02]  /*96a0*/  SEL R7, R2, RZ, P1 ;  /* 0x000000ff02077207 */ /* 0x001fe40000800000 */
[----:B------:R-:W-:-:S03]  /*96b0*/  LOP3.LUT R8, R8, R3, RZ, 0x3c, !PT ;  /* 0x0000000308087212 */ /* 0x000fc600078e3cff */
[----:B------:R-:W-:Y:S01]  /*96c0*/  IMAD R9, R7, 0x8, R0 ;  /* 0x0000000807097824 */ /* 0x000fe200078e0200 */
[----:B------:R-:W-:Y:S01]  /*96d0*/  SHF.L.U32 R4, R8, 0x1f, RZ ;  /* 0x0000001f08047819 */ /* 0x000fe200000006ff */
[----:B-1----:R-:W-:Y:S06]  /*96e0*/  @!P0 BRA `(.L_x_193) ;  /* 0x0000000400308947 */ /* 0x002fec0003800000 */
.L_x_207:
[----:B------:R-:W1:Y:S01]  /*96f0*/  SYNCS.PHASECHK.TRANS64.TRYWAIT P0, [R9+URZ], R4 ;  /* 0x00000004090075a7 */ /* 0x000e62000800017f */
[----:B------:R-:W-:-:S05]  /*9700*/  VIADD R2, R7, 0x1 ;  /* 0x0000000107027836 */ /* 0x000fca0000000000 */
[----:B------:R-:W-:-:S04]  /*9710*/  ISETP.NE.AND P1, PT, R2, 0x7, PT ;  /* 0x000000070200780c */ /* 0x000fc80003f25270 */
[----:B------:R-:W-:Y:S02]  /*9720*/  SEL R3, RZ, 0x1, P1 ;  /* 0x00000001ff037807 */ /* 0x000fe40000800000 */
[----:B------:R-:W-:Y:S02]  /*9730*/  SEL R7, R2, RZ, P1 ;  /* 0x000000ff02077207 */ /* 0x000fe40000800000 */
[----:B------:R-:W-:-:S03]  /*9740*/  LOP3.LUT R8, R8, R3, RZ, 0x3c, !PT ;  /* 0x0000000308087212 */ /* 0x000fc600078e3cff */
[----:B------:R-:W-:Y:S01]  /*9750*/  IMAD R10, R7, 0x8, R0 ;  /* 0x00000008070a7824 */ /* 0x000fe200078e0200 */
[----:B0-----:R-:W-:Y:S01]  /*9760*/  SHF.L.U32 R5, R8, 0x1f, RZ ;  /* 0x0000001f08057819 */ /* 0x001fe200000006ff */
[----:B-1----:R-:W-:Y:S06]  /*9770*/  @!P0 BRA `(.L_x_194) ;  /* 0x0000000400208947 */ /* 0x002fec0003800000 */
.L_x_208:
[----:B------:R-:W1:Y:S01]  /*9780*/  SYNCS.PHASECHK.TRANS64.TRYWAIT P0, [R10+URZ], R5 ;  /* 0x000000050a0075a7 */ /* 0x000e62000800017f */
[----:B------:R-:W-:-:S05]  /*9790*/  VIADD R2, R7, 0x1 ;  /* 0x0000000107027836 */ /* 0x000fca0000000000 */
[----:B------:R-:W-:-:S04]  /*97a0*/  ISETP.NE.AND P1, PT, R2, 0x7, PT ;  /* 0x000000070200780c */ /* 0x000fc80003f25270 */
[----:B------:R-:W-:Y:S02]  /*97b0*/  SEL R3, RZ, 0x1, P1 ;  /* 0x00000001ff037807 */ /* 0x000fe40000800000 */
[----:B------:R-:W-:Y:S02]  /*97c0*/  SEL R7, R2, RZ, P1 ;  /* 0x000000ff02077207 */ /* 0x000fe40000800000 */
[----:B0-----:R-:W-:-:S03]  /*97d0*/  LOP3.LUT R9, R8, R3, RZ, 0x3c, !PT ;  /* 0x0000000308097212 */ /* 0x001fc600078e3cff */
[----:B------:R-:W-:Y:S01]  /*97e0*/  IMAD R11, R7, 0x8, R0 ;  /* 0x00000008070b7824 */ /* 0x000fe200078e0200 */
[----:B------:R-:W-:Y:S01]  /*97f0*/  SHF.L.U32 R6, R9, 0x1f, RZ ;  /* 0x0000001f09067819 */ /* 0x000fe200000006ff */
[----:B-1----:R-:W-:Y:S06]  /*9800*/  @!P0 BRA `(.L_x_195) ;  /* 0x0000000400108947 */ /* 0x002fec0003800000 */
.L_x_209:
[----:B------:R-:W1:Y:S01]  /*9810*/  SYNCS.PHASECHK.TRANS64.TRYWAIT P0, [R11+URZ], R6 ;  /* 0x000000060b0075a7 */ /* 0x000e62000800017f */
[----:B------:R-:W-:-:S05]  /*9820*/  VIADD R2, R7, 0x1 ;  /* 0x0000000107027836 */ /* 0x000fca0000000000 */
[----:B------:R-:W-:-:S04]  /*9830*/  ISETP.NE.AND P1, PT, R2, 0x7, PT ;  /* 0x000000070200780c */ /* 0x000fc80003f25270 */
[----:B------:R-:W-:Y:S02]  /*9840*/  SEL R4, RZ, 0x1, P1 ;  /* 0x00000001ff047807 */ /* 0x000fe40000800000 */
[----:B------:R-:W-:Y:S02]  /*9850*/  SEL R3, R2, RZ, P1 ;  /* 0x000000ff02037207 */ /* 0x000fe40000800000 */
[----:B------:R-:W-:Y:S01]  /*9860*/  LOP3.LUT R4, R9, R4, RZ, 0x3c, !PT ;  /* 0x0000000409047212 */ /* 0x000fe200078e3cff */
[----:B-1----:R-:W-:Y:S06]  /*9870*/  @!P0 BRA `(.L_x_196) ;  /* 0x0000000400088947 */ /* 0x002fec0003800000 */
.L_x_210:
[----:B------:R-:W-:Y:S01]  /*9880*/  IMAD R3, R3, 0x8, R0 ;  /* 0x0000000803037824 */ /* 0x000fe200078e0200 */
[----:B------:R-:W-:-:S07]  /*9890*/  SHF.L.U32 R0, R4, 0x1f, RZ ;  /* 0x0000001f04007819 */ /* 0x000fce00000006ff */
.L_x_197:
[----:B--2---:R2:W3:Y:S02]  /*98a0*/  SYNCS.PHASECHK.TRANS64.TRYWAIT P0, [R3+URZ], R0 ;  /* 0x00000000030075a7 */ /* 0x0044e4000800017f */
[----:B---3--:R-:W-:Y:S05]  /*98b0*/  @!P0 NANOSLEEP.SYNCS 0x989680 ;  /* 0x009896800000895d */ /* 0x008fea0003900000 */
[----:B------:R-:W3:Y:S02]  /*98c0*/  @!P0 SYNCS.PHASECHK.TRANS64 P0, [R3+URZ], R0 ;  /* 0x00000000030085a7 */ /* 0x000ee4000800007f */
[----:B---3--:R-:W-:Y:S05]  /*98d0*/  @!P0 BRA `(.L_x_197) ;  /* 0xfffffffc00f08947 */ /* 0x008fea000383ffff */
.L_x_189:
[----:B------:R-:W-:Y:S05]  /*98e0*/  BSYNC B0 ;  /* 0x0000000000007941 */ /* 0x000fea0003800000 */
.L_x_188:
[----:B------:R-:W-:Y:S05]  /*98f0*/  EXIT ;  /* 0x000000000000794d */ /* 0x000fea0003800000 */
.L_x_21:
[----:B-1----:R-:W-:-:S04]  /*9900*/  IMAD.U32 R13, RZ, RZ, UR6 ;  /* 0x00000006ff0d7e24 */ /* 0x002fc8000f8e00ff */
[----:B------:R1:W4:Y:S03]  /*9910*/  SYNCS.PHASECHK.TRANS64.TRYWAIT P0, [R13+URZ], R12 ;  /* 0x0000000c0d0075a7 */ /* 0x000326000800017f */
[----:B----4-:R-:W-:Y:S05]  /*9920*/  @!P0 NANOSLEEP.SYNCS 0x989680 ;  /* 0x009896800000895d */ /* 0x010fea0003900000 */
[----:B------:R-:W4:Y:S02]  /*9930*/  @!P0 SYNCS.PHASECHK.TRANS64 P0, [R13+URZ], R12 ;  /* 0x0000000c0d0085a7 */ /* 0x000f24000800007f */
[----:B----4-:R-:W-:Y:S05]  /*9940*/  @!P0 BRA `(.L_x_21) ;  /* 0xfffffffc00ec8947 */ /* 0x010fea000383ffff */
[----:B------:R-:W-:Y:S05]  /*9950*/  BRA `(.L_x_20) ;  /* 0xffffff7c00c87947 */ /* 0x000fea000383ffff */
.L_x_27:
[----:B-1----:R-:W-:-:S04]  /*9960*/  IMAD.U32 R145, RZ, RZ, UR12 ;  /* 0x0000000cff917e24 */ /* 0x002fc8000f8e00ff */
[----:B------:R1:W4:Y:S03]  /*9970*/  SYNCS.PHASECHK.TRANS64.TRYWAIT P0, [R145+URZ], R140 ;  /* 0x0000008c910075a7 */ /* 0x000326000800017f */
[----:B----4-:R-:W-:Y:S05]  /*9980*/  @!P0 NANOSLEEP.SYNCS 0x989680 ;  /* 0x009896800000895d */ /* 0x010fea0003900000 */
[----:B------:R-:W4:Y:S02]  /*9990*/  @!P0 SYNCS.PHASECHK.TRANS64 P0, [R145+URZ], R140 ;  /* 0x0000008c910085a7 */ /* 0x000f24000800007f */
[----:B----4-:R-:W-:Y:S05]  /*99a0*/  @!P0 BRA `(.L_x_27) ;  /* 0xfffffffc00ec8947 */ /* 0x010fea000383ffff */
[----:B------:R-:W-:Y:S05]  /*99b0*/  BRA `(.L_x_26) ;  /* 0xffffff88003c7947 */ /* 0x000fea000383ffff */
.L_x_176:
[----:B------:R-:W-:Y:S01]  /*99c0*/  BSSY B1, `(.L_x_198) ;  /* 0x0000006000017945 */ /* 0x000fe20003800000 */
[----:B------:R-:W-:-:S07]  /*99d0*/  IMAD.MOV.U32 R7, RZ, RZ, -0x1 ;  /* 0xffffffffff077424 */ /* 0x000fce00078e00ff */
[----:B------:R-:W-:Y:S05]  /*99e0*/  WARPSYNC.COLLECTIVE R7, `(.L_x_199) ;  /* 0x00000000070c7348 */ /* 0x000fea0003c00000 */
[----:B------:R-:W-:Y:S02]  /*99f0*/  ELECT P0, UR62, PT ;  /* 0x00000000003e782f */ /* 0x000fe40003800000 */
[----:B------:R-:W-:Y:S01]  /*9a00*/  MOV R7, UR62 ;  /* 0x0000003e00077c02 */ /* 0x000fe20008000f00 */
[----:B------:R-:W-:Y:S10]  /*9a10*/  ENDCOLLECTIVE ;  /* 0x000000000000791b */ /* 0x000ff40003800000 */
.L_x_199:
[----:B------:R-:W-:Y:S05]  /*9a20*/  BSYNC B1 ;  /* 0x0000000000017941 */ /* 0x000fea0003800000 */
.L_x_198:
[----:B------:R-:W-:Y:S05]  /*9a30*/  BRA `(.L_x_200) ;  /* 0xffffffec00c47947 */ /* 0x000fea000383ffff */
.L_x_179:
[----:B-1----:R1:W2:Y:S02]  /*9a40*/  SYNCS.PHASECHK.TRANS64.TRYWAIT P0, [R20+URZ+0x38], R9 ;  /* 0x00003809140075a7 */ /* 0x0022a4000800017f */
[----:B--2---:R-:W-:Y:S05]  /*9a50*/  @!P0 NANOSLEEP.SYNCS 0x989680 ;  /* 0x009896800000895d */ /* 0x004fea0003900000 */
[----:B------:R-:W2:Y:S02]  /*9a60*/  @!P0 SYNCS.PHASECHK.TRANS64 P0, [R20+URZ+0x38], R9 ;  /* 0x00003809140085a7 */ /* 0x000ea4000800007f */
[----:B--2---:R-:W-:Y:S05]  /*9a70*/  @!P0 BRA `(.L_x_179) ;  /* 0xfffffffc00f08947 */ /* 0x004fea000383ffff */
[----:B------:R-:W-:Y:S05]  /*9a80*/  BRA `(.L_x_201) ;  /* 0xfffffff000007947 */ /* 0x000fea000383ffff */
.L_x_187:
[----:B------:R-:W-:Y:S01]  /*9a90*/  BSSY B0, `(.L_x_202) ;  /* 0x0000006000007945 */ /* 0x000fe20003800000 */
[----:B------:R-:W-:-:S07]  /*9aa0*/  IMAD.MOV.U32 R7, RZ, RZ, -0x1 ;  /* 0xffffffffff077424 */ /* 0x000fce00078e00ff */
[----:B------:R-:W-:Y:S05]  /*9ab0*/  WARPSYNC.COLLECTIVE R7, `(.L_x_203) ;  /* 0x00000000070c7348 */ /* 0x000fea0003c00000 */
[----:B------:R-:W-:Y:S02]  /*9ac0*/  ELECT P0, UR62, PT ;  /* 0x00000000003e782f */ /* 0x000fe40003800000 */
[----:B------:R-:W-:Y:S01]  /*9ad0*/  MOV R7, UR62 ;  /* 0x0000003e00077c02 */ /* 0x000fe20008000f00 */
[----:B------:R-:W-:Y:S10]  /*9ae0*/  ENDCOLLECTIVE ;  /* 0x000000000000791b */ /* 0x000ff40003800000 */
.L_x_203:
[----:B------:R-:W-:Y:S05]  /*9af0*/  BSYNC B0 ;  /* 0x0000000000007941 */ /* 0x000fea0003800000 */
.L_x_202:
[----:B------:R-:W-:Y:S05]  /*9b00*/  BRA `(.L_x_204) ;  /* 0xfffffff8005c7947 */ /* 0x000fea000383ffff */
.L_x_191:
[----:B0-----:R0:W1:Y:S02]  /*9b10*/  SYNCS.PHASECHK.TRANS64.TRYWAIT P0, [R6+URZ], R3 ;  /* 0x00000003060075a7 */ /* 0x001064000800017f */
[----:B-1----:R-:W-:Y:S05]  /*9b20*/  @!P0 NANOSLEEP.SYNCS 0x989680 ;  /* 0x009896800000895d */ /* 0x002fea0003900000 */
[----:B------:R-:W1:Y:S02]  /*9b30*/  @!P0 SYNCS.PHASECHK.TRANS64 P0, [R6+URZ], R3 ;  /* 0x00000003060085a7 */ /* 0x000e64000800007f */
[----:B-1----:R-:W-:Y:S05]  /*9b40*/  @!P0 BRA `(.L_x_191) ;  /* 0xfffffffc00f08947 */ /* 0x002fea000383ffff */
[----:B------:R-:W-:Y:S05]  /*9b50*/  BRA `(.L_x_205) ;  /* 0xfffffff8009c7947 */ /* 0x000fea000383ffff */
.L_x_192:
[----:B0-----:R0:W1:Y:S02]  /*9b60*/  SYNCS.PHASECHK.TRANS64.TRYWAIT P0, [R7+URZ], R4 ;  /* 0x00000004070075a7 */ /* 0x001064000800017f */
[----:B-1----:R-:W-:Y:S05]  /*9b70*/  @!P0 NANOSLEEP.SYNCS 0x989680 ;  /* 0x009896800000895d */ /* 0x002fea0003900000 */
[----:B------:R-:W1:Y:S02]  /*9b80*/  @!P0 SYNCS.PHASECHK.TRANS64 P0, [R7+URZ], R4 ;  /* 0x00000004070085a7 */ /* 0x000e64000800007f */
[----:B-1----:R-:W-:Y:S05]  /*9b90*/  @!P0 BRA `(.L_x_192) ;  /* 0xfffffffc00f08947 */ /* 0x002fea000383ffff */
[----:B------:R-:W-:Y:S05]  /*9ba0*/  BRA `(.L_x_206) ;  /* 0xfffffff800ac7947 */ /* 0x000fea000383ffff */
.L_x_193:
[----:B0-----:R0:W1:Y:S02]  /*9bb0*/  SYNCS.PHASECHK.TRANS64.TRYWAIT P0, [R6+URZ], R5 ;  /* 0x00000005060075a7 */ /* 0x001064000800017f */
[----:B-1----:R-:W-:Y:S05]  /*9bc0*/  @!P0 NANOSLEEP.SYNCS 0x989680 ;  /* 0x009896800000895d */ /* 0x002fea0003900000 */
[----:B------:R-:W1:Y:S02]  /*9bd0*/  @!P0 SYNCS.PHASECHK.TRANS64 P0, [R6+URZ], R5 ;  /* 0x00000005060085a7 */ /* 0x000e64000800007f */
[----:B-1----:R-:W-:Y:S05]  /*9be0*/  @!P0 BRA `(.L_x_193) ;  /* 0xfffffffc00f08947 */ /* 0x002fea000383ffff */
[----:B------:R-:W-:Y:S05]  /*9bf0*/  BRA `(.L_x_207) ;  /* 0xfffffff800bc7947 */ /* 0x000fea000383ffff */
.L_x_194:
[----:B0-----:R0:W1:Y:S02]  /*9c00*/  SYNCS.PHASECHK.TRANS64.TRYWAIT P0, [R9+URZ], R4 ;  /* 0x00000004090075a7 */ /* 0x001064000800017f */
[----:B-1----:R-:W-:Y:S05]  /*9c10*/  @!P0 NANOSLEEP.SYNCS 0x989680 ;  /* 0x009896800000895d */ /* 0x002fea0003900000 */
[----:B------:R-:W1:Y:S02]  /*9c20*/  @!P0 SYNCS.PHASECHK.TRANS64 P0, [R9+URZ], R4 ;  /* 0x00000004090085a7 */ /* 0x000e64000800007f */
[----:B-1----:R-:W-:Y:S05]  /*9c30*/  @!P0 BRA `(.L_x_194) ;  /* 0xfffffffc00f08947 */ /* 0x002fea000383ffff */
[----:B------:R-:W-:Y:S05]  /*9c40*/  BRA `(.L_x_208) ;  /* 0xfffffff800cc7947 */ /* 0x000fea000383ffff */
.L_x_195:
[----:B0-----:R0:W1:Y:S02]  /*9c50*/  SYNCS.PHASECHK.TRANS64.TRYWAIT P0, [R10+URZ], R5 ;  /* 0x000000050a0075a7 */ /* 0x001064000800017f */
[----:B-1----:R-:W-:Y:S05]  /*9c60*/  @!P0 NANOSLEEP.SYNCS 0x989680 ;  /* 0x009896800000895d */ /* 0x002fea0003900000 */
[----:B------:R-:W1:Y:S02]  /*9c70*/  @!P0 SYNCS.PHASECHK.TRANS64 P0, [R10+URZ], R5 ;  /* 0x000000050a0085a7 */ /* 0x000e64000800007f */
[----:B-1----:R-:W-:Y:S05]  /*9c80*/  @!P0 BRA `(.L_x_195) ;  /* 0xfffffffc00f08947 */ /* 0x002fea000383ffff */
[----:B------:R-:W-:Y:S05]  /*9c90*/  BRA `(.L_x_209) ;  /* 0xfffffff800dc7947 */ /* 0x000fea000383ffff */
.L_x_196:
[----:B-1----:R1:W2:Y:S02]  /*9ca0*/  SYNCS.PHASECHK.TRANS64.TRYWAIT P0, [R11+URZ], R6 ;  /* 0x000000060b0075a7 */ /* 0x0022a4000800017f */
[----:B--2---:R-:W-:Y:S05]  /*9cb0*/  @!P0 NANOSLEEP.SYNCS 0x989680 ;  /* 0x009896800000895d */ /* 0x004fea0003900000 */
[----:B------:R-:W2:Y:S02]  /*9cc0*/  @!P0 SYNCS.PHASECHK.TRANS64 P0, [R11+URZ], R6 ;  /* 0x000000060b0085a7 */ /* 0x000ea4000800007f */
[----:B--2---:R-:W-:Y:S05]  /*9cd0*/  @!P0 BRA `(.L_x_196) ;  /* 0xfffffffc00f08947 */ /* 0x004fea000383ffff */
[----:B------:R-:W-:Y:S05]  /*9ce0*/  BRA `(.L_x_210) ;  /* 0xfffffff800e47947 */ /* 0x000fea000383ffff */
.L_x_211:
[----:B------:R-:W-:-:S00]  /*9cf0*/  BRA `(.L_x_211) ;  /* 0xfffffffc00fc7947 */ /* 0x000fc0000383ffff */
[----:B------:R-:W-:-:S00]  /*9d00*/  NOP ;  /* 0x0000000000007918 */ /* 0x000fc00000000000 */
[----:B------:R-:W-:-:S00]  /*9d10*/  NOP ;  /* 0x0000000000007918 */ /* 0x000fc00000000000 */
[----:B------:R-:W-:-:S00]  /*9d20*/  NOP ;  /* 0x0000000000007918 */ /* 0x000fc00000000000 */
[----:B------:R-:W-:-:S00]  /*9d30*/  NOP ;  /* 0x0000000000007918 */ /* 0x000fc00000000000 */
[----:B------:R-:W-:-:S00]  /*9d40*/  NOP ;  /* 0x0000000000007918 */ /* 0x000fc00000000000 */
[----:B------:R-:W-:-:S00]  /*9d50*/  NOP ;  /* 0x0000000000007918 */ /* 0x000fc00000000000 */
[----:B------:R-:W-:-:S00]  /*9d60*/  NOP ;  /* 0x0000000000007918 */ /* 0x000fc00000000000 */
[----:B------:R-:W-:-:S00]  /*9d70*/  NOP ;  /* 0x0000000000007918 */ /* 0x000fc00000000000 */
.L_x_212:


//--------------------- .nv.shared._ZN7cutlass13device_kernelINS_4gemm6kernel13GemmUniversalIN4cute5tupleIJiiiiEEENS1_10collective13CollectiveMmaINS1_37MainloopSm90TmaGmmaWarpSpecializedFP8ILi7ENS5_IJNS4_1CILi4EEENSA_ILi2EEENSA_ILi1EEEEEENS1_35KernelTmaWarpSpecializedCooperativeEEENS5_IJNSA_ILi128EEESH_SH_EEENS_12float_e4m3_tENS5_IJlSD_lEEESJ_SK_NS4_8TiledMMAINS4_8MMA_AtomIJNS4_4SM904GMMA31MMA_64x128x32_F32E4M3E4M3_SS_TNILNSO_7ScaleInE1ELSQ_1EEEEEENS4_6LayoutINS5_IJSC_SD_SD_EEENS5_IJSD_NSA_ILi0EEESV_EEEEENS5_IJNS4_10UnderscoreESY_SY_EEEEENS4_23SM90_TMA_LOAD_MULTICASTENS4_14ComposedLayoutINS4_7SwizzleILi3ELi4ELi3EEENS4_18smem_ptr_flag_bitsILi8EEENST_INS5_IJNSA_ILi8EEESH_EEENS5_IJSH_SD_EEEEEEEvNS4_8identityES11_S1B_vS1C_EENS_8epilogue10collective6detail29Sm90TmaWarpSpecializedAdapterINS1F_15DefaultEpilogueISJ_SK_SK_NS1E_6thread17LinearCombinationISJ_Li1EffLNS1J_9ScaleType4KindE0ELNS_15FloatRoundStyleE2ESJ_EENS1_15EpilogueDefaultEEEEEvvEEEEvNT_6ParamsE --------------------------
	.section	.nv.shared._ZN7cutlass13device_kernelINS_4gemm6kernel13GemmUniversalIN4cute5tupleIJiiiiEEENS1_10collective13CollectiveMmaINS1_37MainloopSm90TmaGmmaWarpSpecializedFP8ILi7ENS5_IJNS4_1CILi4EEENSA_ILi2EEENSA_ILi1EEEEEENS1_35KernelTmaWarpSpecializedCooperativeEEENS5_IJNSA_ILi128EEESH_SH_EEENS_12float_e4m3_tENS5_IJlSD_lEEESJ_SK_NS4_8TiledMMAINS4_8MMA_AtomIJNS4_4SM904GMMA31MMA_64x128x32_F32E4M3E4M3_SS_TNILNSO_7ScaleInE1ELSQ_1EEEEEENS4_6LayoutINS5_IJSC_SD_SD_EEENS5_IJSD_NSA_ILi0EEESV_EEEEENS5_IJNS4_10UnderscoreESY_SY_EEEEENS4_23SM90_TMA_LOAD_MULTICASTENS4_14ComposedLayoutINS4_7SwizzleILi3ELi4ELi3EEENS4_18smem_ptr_flag_bitsILi8EEENST_INS5_IJNSA_ILi8EEESH_EEENS5_IJSH_SD_EEEEEEEvNS4_8identityES11_S1B_vS1C_EENS_8epilogue10collective6detail29Sm90TmaWarpSpecializedAdapterINS1F_15DefaultEpilogueISJ_SK_SK_NS1E_6thread17LinearCombinationISJ_Li1EffLNS1J_9ScaleType4KindE0ELNS_15FloatRoundStyleE2ESJ_EENS1_15EpilogueDefaultEEEEEvvEEEEvNT_6ParamsE,"aw",@nobits
	.sectionflags	@""
	.align	16
	.zero		1024


//--------------------- .nv.shared.reserved.0     --------------------------
	.section	.nv.shared.reserved.0,"aw",@nobits
	.weak		__nv_reservedSMEM_offset_0_alias
	.size		__nv_reservedSMEM_offset_0_alias, 0, 0
	.other		__nv_reservedSMEM_offset_0_alias,@"STO_CUDA_RESERVED_SHARED STV_DEFAULT"
__nv_reservedSMEM_offset_0_alias:
	.zero		0


//--------------------- .nv.global                --------------------------
	.section	.nv.global,"aw",@nobits
.nv.global:
	.type		_ZN40_INTERNAL_b96ce25b_4_k_cu_a07f7004_160374cute1_E,@object
	.size		_ZN40_INTERNAL_b96ce25b_4_k_cu_a07f7004_160374cute1_E,(_ZN40_INTERNAL_b96ce25b_4_k_cu_a07f7004_160374cuda3std3__45__cpo6cbeginE - _ZN40_INTERNAL_b96ce25b_4_k_cu_a07f7004_160374cute1_E)
_ZN40_INTERNAL_b96ce25b_4_k_cu_a07f7004_160374cute1_E:
	.zero		1
	.type		_ZN40_INTERNAL_b96ce25b_4_k_cu_a07f7004_160374cuda3std3__45__cpo6cbeginE,@object
	.size		_ZN40_INTERNAL_b96ce25b_4_k_cu_a07f7004_160374cuda3std3__45__cpo6cbeginE,(_ZN40_INTERNAL_b96ce25b_4_k_cu_a07f7004_160374cuda3std3__48in_placeE - _ZN40_INTERNAL_b96ce25b_4_k_cu_a07f7004_160374cuda3std3__45__cpo6cbeginE)
_ZN40_INTERNAL_b96ce25b_4_k_cu_a07f7004_160374cuda3std3__45__cpo6cbeginE:
	.zero		1
	.type		_ZN40_INTERNAL_b96ce25b_4_k_cu_a07f7004_160374cuda3std3__48in_placeE,@object
	.size		_ZN40_INTERNAL_b96ce25b_4_k_cu_a07f7004_160374cuda3std3__48in_placeE,(_ZN40_INTERNAL_b96ce25b_4_k_cu_a07f7004_160374cuda3std6ranges3__45__cpo9iter_moveE - _ZN40_INTERNAL_b96ce25b_4_k_cu_a07f7004_160374cuda3std3__48in_placeE)
_ZN40_INTERNAL_b96ce25b_4_k_cu_a07f7004_160374cuda3std3__48in_placeE:
	.zero		1
	.type		_ZN40_INTERNAL_b96ce25b_4_k_cu_a07f7004_160374cuda3std6ranges3__45__cpo9iter_moveE,@object
	.size		_ZN40_INTERNAL_b96ce25b_4_k_cu_a07f7004_160374cuda3std6ranges3__45__cpo9iter_moveE,(_ZN40_INTERNAL_b96ce25b_4_k_cu_a07f7004_160374cuda3std3__45__cpo5beginE - _ZN40_INTERNAL_b96ce25b_4_k_cu_a07f7004_160374cuda3std6ranges3__45__cpo9iter_moveE)
_ZN40_INTERNAL_b96ce25b_4_k_cu_a07f7004_160374cuda3std6ranges3__45__cpo9iter_moveE:
	.zero		1
	.type		_ZN40_INTERNAL_b96ce25b_4_k_cu_a07f7004_160374cuda3std3__45__cpo5beginE,@object
	.size		_ZN40_INTERNAL_b96ce25b_4_k_cu_a07f7004_160374cuda3std3__45__cpo5beginE,(_ZN40_INTERNAL_b96ce25b_4_k_cu_a07f7004_160374cuda3std3__442_GLOBAL__N__b96ce25b_4_k_cu_a07f7004_160376ignoreE - _ZN40_INTERNAL_b96ce25b_4_k_cu_a07f7004_160374cuda3std3__45__cpo5beginE)
_ZN40_INTERNAL_b96ce25b_4_k_cu_a07f7004_160374cuda3std3__45__cpo5beginE:
	.zero		1
	.type		_ZN40_INTERNAL_b96ce25b_4_k_cu_a07f7004_160374cuda3std3__442_GLOBAL__N__b96ce25b_4_k_cu_a07f7004_160376ignoreE,@object
	.size		_ZN40_INTERNAL_b96ce25b_4_k_cu_a07f7004_160374cuda3std3__442_GLOBAL__N__b96ce25b_4_k_cu_a07f7004_160376ignoreE,(_ZN40_INTERNAL_b96ce25b_4_k_cu_a07f7004_160374cute7productE - _ZN40_INTERNAL_b96ce25b_4_k_cu_a07f7004_160374cuda3std3__442_GLOBAL__N__b96ce25b_4_k_cu_a07f7004_160376ignoreE)
_ZN40_INTERNAL_b96ce25b_4_k_cu_a07f7004_160374cuda3std3__442_GLOBAL__N__b96ce25b_4_k_cu_a07f7004_160376ignoreE:
	.zero		1
	.type		_ZN40_INTERNAL_b96ce25b_4_k_cu_a07f7004_160374cute7productE,@object
	.size		_ZN40_INTERNAL_b96ce25b_4_k_cu_a07f7004_160374cute7productE,(_ZN40_INTERNAL_b96ce25b_4_k_cu_a07f7004_160374cuda3std3__45__cpo3endE - _ZN40_INTERNAL_b96ce25b_4_k_cu_a07f7004_160374cute7productE)
_ZN40_INTERNAL_b96ce25b_4_k_cu_a07f7004_160374cute7productE:
	.zero		1
	.type		_ZN40_INTERNAL_b96ce25b_4_k_cu_a07f7004_160374cuda3std3__45__cpo3endE,@object
	.size		_ZN40_INTERNAL_b96ce25b_4_k_cu_a07f7004_160374cuda3std3__45__cpo3endE,(_ZN40_INTERNAL_b96ce25b_4_k_cu_a07f7004_160374cuda3std3__419piecewise_constructE - _ZN40_INTERNAL_b96ce25b_4_k_cu_a07f7004_160374cuda3std3__45__cpo3endE)
_ZN40_INTERNAL_b96ce25b_4_k_cu_a07f7004_160374cuda3std3__45__cpo3endE:
	.zero		1
	.type		_ZN40_INTERNAL_b96ce25b_4_k_cu_a07f7004_160374cuda3std3__419piecewise_constructE,@object
	.size		_ZN40_INTERNAL_b96ce25b_4_k_cu_a07f7004_160374cuda3std3__419piecewise_constructE,(_ZN40_INTERNAL_b96ce25b_4_k_cu_a07f7004_160374cuda3std3__45__cpo4cendE - _ZN40_INTERNAL_b96ce25b_4_k_cu_a07f7004_160374cuda3std3__419piecewise_constructE)
_ZN40_INTERNAL_b96ce25b_4_k_cu_a07f7004_160374cuda3std3__419piecewise_constructE:
	.zero		1
	.type		_ZN40_INTERNAL_b96ce25b_4_k_cu_a07f7004_160374cuda3std3__45__cpo4cendE,@object
	.size		_ZN40_INTERNAL_b96ce25b_4_k_cu_a07f7004_160374cuda3std3__45__cpo4cendE,(_ZN40_INTERNAL_b96ce25b_4_k_cu_a07f7004_160374cuda3std6ranges3__45__cpo4swapE - _ZN40_INTERNAL_b96ce25b_4_k_cu_a07f7004_160374cuda3std3__45__cpo4cendE)
_ZN40_INTERNAL_b96ce25b_4_k_cu_a07f7004_160374cuda3std3__45__cpo4cendE:
	.zero		1
	.type		_ZN40_INTERNAL_b96ce25b_4_k_cu_a07f7004_160374cuda3std6ranges3__45__cpo4swapE,@object
	.size		_ZN40_INTERNAL_b96ce25b_4_k_cu_a07f7004_160374cuda3std6ranges3__45__cpo4swapE,(.L_7 - _ZN40_INTERNAL_b96ce25b_4_k_cu_a07f7004_160374cuda3std6ranges3__45__cpo4swapE)
_ZN40_INTERNAL_b96ce25b_4_k_cu_a07f7004_160374cuda3std6ranges3__45__cpo4swapE:
	.zero		1
.L_7:


//--------------------- .nv.constant0._ZN7cutlass13device_kernelINS_4gemm6kernel13GemmUniversalIN4cute5tupleIJiiiiEEENS1_10collective13CollectiveMmaINS1_37MainloopSm90TmaGmmaWarpSpecializedFP8ILi7ENS5_IJNS4_1CILi4EEENSA_ILi2EEENSA_ILi1EEEEEENS1_35KernelTmaWarpSpecializedCooperativeEEENS5_IJNSA_ILi128EEESH_SH_EEENS_12float_e4m3_tENS5_IJlSD_lEEESJ_SK_NS4_8TiledMMAINS4_8MMA_AtomIJNS4_4SM904GMMA31MMA_64x128x32_F32E4M3E4M3_SS_TNILNSO_7ScaleInE1ELSQ_1EEEEEENS4_6LayoutINS5_IJSC_SD_SD_EEENS5_IJSD_NSA_ILi0EEESV_EEEEENS5_IJNS4_10UnderscoreESY_SY_EEEEENS4_23SM90_TMA_LOAD_MULTICASTENS4_14ComposedLayoutINS4_7SwizzleILi3ELi4ELi3EEENS4_18smem_ptr_flag_bitsILi8EEENST_INS5_IJNSA_ILi8EEESH_EEENS5_IJSH_SD_EEEEEEEvNS4_8identityES11_S1B_vS1C_EENS_8epilogue10collective6detail29Sm90TmaWarpSpecializedAdapterINS1F_15DefaultEpilogueISJ_SK_SK_NS1E_6thread17LinearCombinationISJ_Li1EffLNS1J_9ScaleType4KindE0ELNS_15FloatRoundStyleE2ESJ_EENS1_15EpilogueDefaultEEEEEvvEEEEvNT_6ParamsE --------------------------
	.section	.nv.constant0._ZN7cutlass13device_kernelINS_4gemm6kernel13GemmUniversalIN4cute5tupleIJiiiiEEENS1_10collective13CollectiveMmaINS1_37MainloopSm90TmaGmmaWarpSpecializedFP8ILi7ENS5_IJNS4_1CILi4EEENSA_ILi2EEENSA_ILi1EEEEEENS1_35KernelTmaWarpSpecializedCooperativeEEENS5_IJNSA_ILi128EEESH_SH_EEENS_12float_e4m3_tENS5_IJlSD_lEEESJ_SK_NS4_8TiledMMAINS4_8MMA_AtomIJNS4_4SM904GMMA31MMA_64x128x32_F32E4M3E4M3_SS_TNILNSO_7ScaleInE1ELSQ_1EEEEEENS4_6LayoutINS5_IJSC_SD_SD_EEENS5_IJSD_NSA_ILi0EEESV_EEEEENS5_IJNS4_10UnderscoreESY_SY_EEEEENS4_23SM90_TMA_LOAD_MULTICASTENS4_14ComposedLayoutINS4_7SwizzleILi3ELi4ELi3EEENS4_18smem_ptr_flag_bitsILi8EEENST_INS5_IJNSA_ILi8EEESH_EEENS5_IJSH_SD_EEEEEEEvNS4_8identityES11_S1B_vS1C_EENS_8epilogue10collective6detail29Sm90TmaWarpSpecializedAdapterINS1F_15DefaultEpilogueISJ_SK_SK_NS1E_6thread17LinearCombinationISJ_Li1EffLNS1J_9ScaleType4KindE0ELNS_15FloatRoundStyleE2ESJ_EENS1_15EpilogueDefaultEEEEEvvEEEEvNT_6ParamsE,"a",@progbits
	.sectionflags	@""
	.align	4
.nv.constant0._ZN7cutlass13device_kernelINS_4gemm6kernel13GemmUniversalIN4cute5tupleIJiiiiEEENS1_10collective13CollectiveMmaINS1_37MainloopSm90TmaGmmaWarpSpecializedFP8ILi7ENS5_IJNS4_1CILi4EEENSA_ILi2EEENSA_ILi1EEEEEENS1_35KernelTmaWarpSpecializedCooperativeEEENS5_IJNSA_ILi128EEESH_SH_EEENS_12float_e4m3_tENS5_IJlSD_lEEESJ_SK_NS4_8TiledMMAINS4_8MMA_AtomIJNS4_4SM904GMMA31MMA_64x128x32_F32E4M3E4M3_SS_TNILNSO_7ScaleInE1ELSQ_1EEEEEENS4_6LayoutINS5_IJSC_SD_SD_EEENS5_IJSD_NSA_ILi0EEESV_EEEEENS5_IJNS4_10UnderscoreESY_SY_EEEEENS4_23SM90_TMA_LOAD_MULTICASTENS4_14ComposedLayoutINS4_7SwizzleILi3ELi4ELi3EEENS4_18smem_ptr_flag_bitsILi8EEENST_INS5_IJNSA_ILi8EEESH_EEENS5_IJSH_SD_EEEEEEEvNS4_8identityES11_S1B_vS1C_EENS_8epilogue10collective6detail29Sm90TmaWarpSpecializedAdapterINS1F_15DefaultEpilogueISJ_SK_SK_NS1E_6thread17LinearCombinationISJ_Li1EffLNS1J_9ScaleType4KindE0ELNS_15FloatRoundStyleE2ESJ_EENS1_15EpilogueDefaultEEEEEvvEEEEvNT_6ParamsE:
	.zero		1664


//--------------------- SYMBOLS --------------------------

	.type		.nv.reservedSmem.offset0,@object
	.size		.nv.reservedSmem.offset0,0x4
